//
// Generated by NVIDIA NVVM Compiler
//
// Compiler Build ID: CL-36424714
// Cuda compilation tools, release 13.0, V13.0.88
// Based on NVVM 20.0.0
//

.version 9.0
.target sm_100
.address_size 64

	// .globl	_Z6matmulILi128ELi128ELi32ELi64ELi64ELi16ELi16ELi16ELi16EEvP6__halfS1_S1_iiiff
.extern .shared .align 16 .b8 shared_storage[];

.visible .entry _Z6matmulILi128ELi128ELi32ELi64ELi64ELi16ELi16ELi16ELi16EEvP6__halfS1_S1_iiiff(
	.param .u64 .ptr .align 1 _Z6matmulILi128ELi128ELi32ELi64ELi64ELi16ELi16ELi16ELi16EEvP6__halfS1_S1_iiiff_param_0,
	.param .u64 .ptr .align 1 _Z6matmulILi128ELi128ELi32ELi64ELi64ELi16ELi16ELi16ELi16EEvP6__halfS1_S1_iiiff_param_1,
	.param .u64 .ptr .align 1 _Z6matmulILi128ELi128ELi32ELi64ELi64ELi16ELi16ELi16ELi16EEvP6__halfS1_S1_iiiff_param_2,
	.param .u32 _Z6matmulILi128ELi128ELi32ELi64ELi64ELi16ELi16ELi16ELi16EEvP6__halfS1_S1_iiiff_param_3,
	.param .u32 _Z6matmulILi128ELi128ELi32ELi64ELi64ELi16ELi16ELi16ELi16EEvP6__halfS1_S1_iiiff_param_4,
	.param .u32 _Z6matmulILi128ELi128ELi32ELi64ELi64ELi16ELi16ELi16ELi16EEvP6__halfS1_S1_iiiff_param_5,
	.param .f32 _Z6matmulILi128ELi128ELi32ELi64ELi64ELi16ELi16ELi16ELi16EEvP6__halfS1_S1_iiiff_param_6,
	.param .f32 _Z6matmulILi128ELi128ELi32ELi64ELi64ELi16ELi16ELi16ELi16EEvP6__halfS1_S1_iiiff_param_7
)
{
	.reg .pred 	%p<5>;
	.reg .b16 	%rs<129>;
	.reg .b32 	%r<773>;
	.reg .b32 	%f<2179>;
	.reg .b64 	%rd<216>;

	ld.param.u64 	%rd12, [_Z6matmulILi128ELi128ELi32ELi64ELi64ELi16ELi16ELi16ELi16EEvP6__halfS1_S1_iiiff_param_0];
	ld.param.u64 	%rd13, [_Z6matmulILi128ELi128ELi32ELi64ELi64ELi16ELi16ELi16ELi16EEvP6__halfS1_S1_iiiff_param_1];
	ld.param.u64 	%rd14, [_Z6matmulILi128ELi128ELi32ELi64ELi64ELi16ELi16ELi16ELi16EEvP6__halfS1_S1_iiiff_param_2];
	ld.param.u32 	%r61, [_Z6matmulILi128ELi128ELi32ELi64ELi64ELi16ELi16ELi16ELi16EEvP6__halfS1_S1_iiiff_param_4];
	ld.param.u32 	%r62, [_Z6matmulILi128ELi128ELi32ELi64ELi64ELi16ELi16ELi16ELi16EEvP6__halfS1_S1_iiiff_param_5];
	mov.u32 	%r79, %ctaid.y;
	mov.u32 	%r1, %tid.x;
	mov.u32 	%r2, %tid.y;
	mov.u32 	%r3, %tid.z;
	shl.b32 	%r80, %r3, 6;
	shl.b32 	%r81, %r2, 5;
	add.s32 	%r82, %r81, %r1;
	add.s32 	%r4, %r82, %r80;
	shr.u32 	%r83, %r4, 2;
	shl.b32 	%r84, %r1, 1;
	and.b32  	%r85, %r84, 8;
	shl.b32 	%r86, %r1, 5;
	and.b32  	%r87, %r86, 32512;
	shl.b32 	%r88, %r4, 2;
	and.b32  	%r89, %r88, 240;
	or.b32  	%r90, %r85, %r87;
	or.b32  	%r91, %r90, %r89;
	shl.b32 	%r5, %r79, 7;
	and.b32  	%r92, %r84, 2040;
	shl.b32 	%r93, %r83, 5;
	and.b32  	%r94, %r93, 1048064;
	add.s32 	%r95, %r91, %r94;
	mul.wide.u32 	%rd31, %r95, 2;
	mov.u32 	%r96, shared_storage;
	cvt.u64.u32 	%rd32, %r96;
	cvta.shared.u64 	%rd33, %rd32;
	add.s64 	%rd15, %rd33, %rd31;
	// begin inline asm
	{ .reg .u64 smem_ptr; cvta.to.shared.u64 smem_ptr, %rd15; cvt.u32.u64 %r63, smem_ptr; }

	// end inline asm
	add.s32 	%r97, %r5, %r83;
	mad.lo.s32 	%r7, %r97, %r62, %r92;
	mul.wide.s32 	%rd34, %r7, 2;
	add.s64 	%rd16, %rd12, %rd34;
	// begin inline asm
	cp.async.cg.shared.global [%r63], [%rd16], 16;

	// end inline asm
	add.s32 	%r98, %r93, 1024;
	and.b32  	%r99, %r98, 2147483136;
	add.s32 	%r100, %r91, %r99;
	mul.wide.u32 	%rd35, %r100, 2;
	add.s64 	%rd17, %rd33, %rd35;
	// begin inline asm
	{ .reg .u64 smem_ptr; cvta.to.shared.u64 smem_ptr, %rd17; cvt.u32.u64 %r65, smem_ptr; }

	// end inline asm
	add.s32 	%r101, %r97, 32;
	mad.lo.s32 	%r9, %r101, %r62, %r92;
	mul.wide.s32 	%rd36, %r9, 2;
	add.s64 	%rd18, %rd12, %rd36;
	// begin inline asm
	cp.async.cg.shared.global [%r65], [%rd18], 16;

	// end inline asm
	add.s32 	%r102, %r93, 2048;
	and.b32  	%r103, %r102, 2147483136;
	add.s32 	%r104, %r91, %r103;
	mul.wide.u32 	%rd37, %r104, 2;
	add.s64 	%rd19, %rd33, %rd37;
	// begin inline asm
	{ .reg .u64 smem_ptr; cvta.to.shared.u64 smem_ptr, %rd19; cvt.u32.u64 %r67, smem_ptr; }

	// end inline asm
	add.s32 	%r105, %r97, 64;
	mad.lo.s32 	%r11, %r105, %r62, %r92;
	mul.wide.s32 	%rd38, %r11, 2;
	add.s64 	%rd20, %rd12, %rd38;
	// begin inline asm
	cp.async.cg.shared.global [%r67], [%rd20], 16;

	// end inline asm
	add.s32 	%r106, %r93, 3072;
	and.b32  	%r107, %r106, 2147483136;
	add.s32 	%r108, %r91, %r107;
	mul.wide.u32 	%rd39, %r108, 2;
	add.s64 	%rd21, %rd33, %rd39;
	// begin inline asm
	{ .reg .u64 smem_ptr; cvta.to.shared.u64 smem_ptr, %rd21; cvt.u32.u64 %r69, smem_ptr; }

	// end inline asm
	add.s32 	%r109, %r97, 96;
	mad.lo.s32 	%r13, %r109, %r62, %r92;
	mul.wide.s32 	%rd40, %r13, 2;
	add.s64 	%rd22, %rd12, %rd40;
	// begin inline asm
	cp.async.cg.shared.global [%r69], [%rd22], 16;

	// end inline asm
	mov.u32 	%r110, %ctaid.x;
	shl.b32 	%r14, %r110, 7;
	add.s64 	%rd23, %rd15, 16384;
	// begin inline asm
	{ .reg .u64 smem_ptr; cvta.to.shared.u64 smem_ptr, %rd23; cvt.u32.u64 %r71, smem_ptr; }

	// end inline asm
	add.s32 	%r111, %r14, %r83;
	mad.lo.s32 	%r16, %r111, %r62, %r92;
	mul.wide.s32 	%rd41, %r16, 2;
	add.s64 	%rd24, %rd13, %rd41;
	// begin inline asm
	cp.async.cg.shared.global [%r71], [%rd24], 16;

	// end inline asm
	add.s64 	%rd25, %rd17, 16384;
	// begin inline asm
	{ .reg .u64 smem_ptr; cvta.to.shared.u64 smem_ptr, %rd25; cvt.u32.u64 %r73, smem_ptr; }

	// end inline asm
	add.s32 	%r112, %r111, 32;
	mad.lo.s32 	%r18, %r112, %r62, %r92;
	mul.wide.s32 	%rd42, %r18, 2;
	add.s64 	%rd26, %rd13, %rd42;
	// begin inline asm
	cp.async.cg.shared.global [%r73], [%rd26], 16;

	// end inline asm
	add.s64 	%rd27, %rd19, 16384;
	// begin inline asm
	{ .reg .u64 smem_ptr; cvta.to.shared.u64 smem_ptr, %rd27; cvt.u32.u64 %r75, smem_ptr; }

	// end inline asm
	add.s32 	%r113, %r111, 64;
	mad.lo.s32 	%r20, %r113, %r62, %r92;
	mul.wide.s32 	%rd43, %r20, 2;
	add.s64 	%rd28, %rd13, %rd43;
	// begin inline asm
	cp.async.cg.shared.global [%r75], [%rd28], 16;

	// end inline asm
	add.s64 	%rd29, %rd21, 16384;
	// begin inline asm
	{ .reg .u64 smem_ptr; cvta.to.shared.u64 smem_ptr, %rd29; cvt.u32.u64 %r77, smem_ptr; }

	// end inline asm
	add.s32 	%r114, %r111, 96;
	mad.lo.s32 	%r22, %r114, %r62, %r92;
	mul.wide.s32 	%rd44, %r22, 2;
	add.s64 	%rd30, %rd13, %rd44;
	// begin inline asm
	cp.async.cg.shared.global [%r77], [%rd30], 16;

	// end inline asm
	// begin inline asm
	cp.async.commit_group;

	// end inline asm
	shr.s32 	%r115, %r62, 31;
	shr.u32 	%r116, %r115, 27;
	add.s32 	%r117, %r62, %r116;
	shr.s32 	%r23, %r117, 5;
	setp.lt.s32 	%p1, %r62, 96;
	mov.f32 	%f1795, 0f00000000;
	mov.f32 	%f1796, %f1795;
	mov.f32 	%f1797, %f1795;
	mov.f32 	%f1798, %f1795;
	mov.f32 	%f1799, %f1795;
	mov.f32 	%f1800, %f1795;
	mov.f32 	%f1801, %f1795;
	mov.f32 	%f1802, %f1795;
	mov.f32 	%f1803, %f1795;
	mov.f32 	%f1804, %f1795;
	mov.f32 	%f1805, %f1795;
	mov.f32 	%f1806, %f1795;
	mov.f32 	%f1807, %f1795;
	mov.f32 	%f1808, %f1795;
	mov.f32 	%f1809, %f1795;
	mov.f32 	%f1810, %f1795;
	mov.f32 	%f1811, %f1795;
	mov.f32 	%f1812, %f1795;
	mov.f32 	%f1813, %f1795;
	mov.f32 	%f1814, %f1795;
	mov.f32 	%f1815, %f1795;
	mov.f32 	%f1816, %f1795;
	mov.f32 	%f1817, %f1795;
	mov.f32 	%f1818, %f1795;
	mov.f32 	%f1819, %f1795;
	mov.f32 	%f1820, %f1795;
	mov.f32 	%f1821, %f1795;
	mov.f32 	%f1822, %f1795;
	mov.f32 	%f1823, %f1795;
	mov.f32 	%f1824, %f1795;
	mov.f32 	%f1825, %f1795;
	mov.f32 	%f1826, %f1795;
	mov.f32 	%f1827, %f1795;
	mov.f32 	%f1828, %f1795;
	mov.f32 	%f1829, %f1795;
	mov.f32 	%f1830, %f1795;
	mov.f32 	%f1831, %f1795;
	mov.f32 	%f1832, %f1795;
	mov.f32 	%f1833, %f1795;
	mov.f32 	%f1834, %f1795;
	mov.f32 	%f1835, %f1795;
	mov.f32 	%f1836, %f1795;
	mov.f32 	%f1837, %f1795;
	mov.f32 	%f1838, %f1795;
	mov.f32 	%f1839, %f1795;
	mov.f32 	%f1840, %f1795;
	mov.f32 	%f1841, %f1795;
	mov.f32 	%f1842, %f1795;
	mov.f32 	%f1843, %f1795;
	mov.f32 	%f1844, %f1795;
	mov.f32 	%f1845, %f1795;
	mov.f32 	%f1846, %f1795;
	mov.f32 	%f1847, %f1795;
	mov.f32 	%f1848, %f1795;
	mov.f32 	%f1849, %f1795;
	mov.f32 	%f1850, %f1795;
	mov.f32 	%f1851, %f1795;
	mov.f32 	%f1852, %f1795;
	mov.f32 	%f1853, %f1795;
	mov.f32 	%f1854, %f1795;
	mov.f32 	%f1855, %f1795;
	mov.f32 	%f1856, %f1795;
	mov.f32 	%f1857, %f1795;
	mov.f32 	%f1858, %f1795;
	mov.f32 	%f1859, %f1795;
	mov.f32 	%f1860, %f1795;
	mov.f32 	%f1861, %f1795;
	mov.f32 	%f1862, %f1795;
	mov.f32 	%f1863, %f1795;
	mov.f32 	%f1864, %f1795;
	mov.f32 	%f1865, %f1795;
	mov.f32 	%f1866, %f1795;
	mov.f32 	%f1867, %f1795;
	mov.f32 	%f1868, %f1795;
	mov.f32 	%f1869, %f1795;
	mov.f32 	%f1870, %f1795;
	mov.f32 	%f1871, %f1795;
	mov.f32 	%f1872, %f1795;
	mov.f32 	%f1873, %f1795;
	mov.f32 	%f1874, %f1795;
	mov.f32 	%f1875, %f1795;
	mov.f32 	%f1876, %f1795;
	mov.f32 	%f1877, %f1795;
	mov.f32 	%f1878, %f1795;
	mov.f32 	%f1879, %f1795;
	mov.f32 	%f1880, %f1795;
	mov.f32 	%f1881, %f1795;
	mov.f32 	%f1882, %f1795;
	mov.f32 	%f1883, %f1795;
	mov.f32 	%f1884, %f1795;
	mov.f32 	%f1885, %f1795;
	mov.f32 	%f1886, %f1795;
	mov.f32 	%f1887, %f1795;
	mov.f32 	%f1888, %f1795;
	mov.f32 	%f1889, %f1795;
	mov.f32 	%f1890, %f1795;
	mov.f32 	%f1891, %f1795;
	mov.f32 	%f1892, %f1795;
	mov.f32 	%f1893, %f1795;
	mov.f32 	%f1894, %f1795;
	mov.f32 	%f1895, %f1795;
	mov.f32 	%f1896, %f1795;
	mov.f32 	%f1897, %f1795;
	mov.f32 	%f1898, %f1795;
	mov.f32 	%f1899, %f1795;
	mov.f32 	%f1900, %f1795;
	mov.f32 	%f1901, %f1795;
	mov.f32 	%f1902, %f1795;
	mov.f32 	%f1903, %f1795;
	mov.f32 	%f1904, %f1795;
	mov.f32 	%f1905, %f1795;
	mov.f32 	%f1906, %f1795;
	mov.f32 	%f1907, %f1795;
	mov.f32 	%f1908, %f1795;
	mov.f32 	%f1909, %f1795;
	mov.f32 	%f1910, %f1795;
	mov.f32 	%f1911, %f1795;
	mov.f32 	%f1912, %f1795;
	mov.f32 	%f1913, %f1795;
	mov.f32 	%f1914, %f1795;
	mov.f32 	%f1915, %f1795;
	mov.f32 	%f1916, %f1795;
	mov.f32 	%f1917, %f1795;
	mov.f32 	%f1918, %f1795;
	mov.f32 	%f1919, %f1795;
	mov.f32 	%f1920, %f1795;
	mov.f32 	%f1921, %f1795;
	mov.f32 	%f1922, %f1795;
	@%p1 bra 	$L__BB0_3;
	add.s64 	%rd45, %rd15, 8192;
	// begin inline asm
	{ .reg .u64 smem_ptr; cvta.to.shared.u64 smem_ptr, %rd45; cvt.u32.u64 %r118, smem_ptr; }

	// end inline asm
	add.s64 	%rd5, %rd17, 8192;
	add.s64 	%rd6, %rd19, 8192;
	add.s64 	%rd7, %rd21, 8192;
	add.s64 	%rd8, %rd15, 24576;
	add.s64 	%rd9, %rd17, 24576;
	add.s64 	%rd10, %rd19, 24576;
	add.s64 	%rd11, %rd21, 24576;
	shl.b32 	%r120, %r3, 12;
	add.s32 	%r25, %r96, %r120;
	add.s32 	%r26, %r25, 3072;
	shl.b32 	%r122, %r2, 12;
	add.s32 	%r123, %r96, %r122;
	add.s32 	%r27, %r123, 16384;
	add.s32 	%r28, %r25, 9216;
	add.s32 	%r29, %r25, 10240;
	add.s32 	%r30, %r25, 11264;
	add.s32 	%r31, %r123, 25600;
	add.s32 	%r32, %r123, 26624;
	add.s32 	%r33, %r123, 27648;
	add.s32 	%r772, %r16, 32;
	add.s32 	%r771, %r18, 32;
	add.s32 	%r770, %r20, 32;
	add.s32 	%r769, %r22, 32;
	add.s32 	%r768, %r13, 32;
	add.s32 	%r767, %r11, 32;
	add.s32 	%r766, %r9, 32;
	add.s32 	%r765, %r7, 32;
	mov.f32 	%f1795, 0f00000000;
	mov.b32 	%r764, 0;
$L__BB0_2:
	add.s32 	%r147, %r765, 32;
	mul.wide.u32 	%rd69, %r765, 2;
	add.s64 	%rd46, %rd12, %rd69;
	// begin inline asm
	cp.async.cg.shared.global [%r118], [%rd46], 16;

	// end inline asm
	// begin inline asm
	{ .reg .u64 smem_ptr; cvta.to.shared.u64 smem_ptr, %rd5; cvt.u32.u64 %r125, smem_ptr; }

	// end inline asm
	add.s32 	%r148, %r766, 32;
	mul.wide.u32 	%rd70, %r766, 2;
	add.s64 	%rd48, %rd12, %rd70;
	// begin inline asm
	cp.async.cg.shared.global [%r125], [%rd48], 16;

	// end inline asm
	// begin inline asm
	{ .reg .u64 smem_ptr; cvta.to.shared.u64 smem_ptr, %rd6; cvt.u32.u64 %r127, smem_ptr; }

	// end inline asm
	add.s32 	%r149, %r767, 32;
	mul.wide.u32 	%rd71, %r767, 2;
	add.s64 	%rd50, %rd12, %rd71;
	// begin inline asm
	cp.async.cg.shared.global [%r127], [%rd50], 16;

	// end inline asm
	// begin inline asm
	{ .reg .u64 smem_ptr; cvta.to.shared.u64 smem_ptr, %rd7; cvt.u32.u64 %r129, smem_ptr; }

	// end inline asm
	add.s32 	%r150, %r768, 32;
	mul.wide.u32 	%rd72, %r768, 2;
	add.s64 	%rd52, %rd12, %rd72;
	// begin inline asm
	cp.async.cg.shared.global [%r129], [%rd52], 16;

	// end inline asm
	// begin inline asm
	{ .reg .u64 smem_ptr; cvta.to.shared.u64 smem_ptr, %rd8; cvt.u32.u64 %r131, smem_ptr; }

	// end inline asm
	add.s32 	%r151, %r772, 32;
	mul.wide.u32 	%rd73, %r772, 2;
	add.s64 	%rd54, %rd13, %rd73;
	// begin inline asm
	cp.async.cg.shared.global [%r131], [%rd54], 16;

	// end inline asm
	// begin inline asm
	{ .reg .u64 smem_ptr; cvta.to.shared.u64 smem_ptr, %rd9; cvt.u32.u64 %r133, smem_ptr; }

	// end inline asm
	add.s32 	%r152, %r771, 32;
	mul.wide.u32 	%rd74, %r771, 2;
	add.s64 	%rd56, %rd13, %rd74;
	// begin inline asm
	cp.async.cg.shared.global [%r133], [%rd56], 16;

	// end inline asm
	// begin inline asm
	{ .reg .u64 smem_ptr; cvta.to.shared.u64 smem_ptr, %rd10; cvt.u32.u64 %r135, smem_ptr; }

	// end inline asm
	add.s32 	%r153, %r770, 32;
	mul.wide.u32 	%rd75, %r770, 2;
	add.s64 	%rd58, %rd13, %rd75;
	// begin inline asm
	cp.async.cg.shared.global [%r135], [%rd58], 16;

	// end inline asm
	// begin inline asm
	{ .reg .u64 smem_ptr; cvta.to.shared.u64 smem_ptr, %rd11; cvt.u32.u64 %r137, smem_ptr; }

	// end inline asm
	add.s32 	%r154, %r769, 32;
	mul.wide.u32 	%rd76, %r769, 2;
	add.s64 	%rd60, %rd13, %rd76;
	// begin inline asm
	cp.async.cg.shared.global [%r137], [%rd60], 16;

	// end inline asm
	// begin inline asm
	cp.async.commit_group;

	// end inline asm
	// begin inline asm
	cp.async.wait_group 1;

	// end inline asm
	bar.sync 	0;
	mov.b32 	%r155, 16;
	wmma.load.a.sync.aligned.row.m16n16k16.shared.f16 	{%r156, %r157, %r158, %r159, %r160, %r161, %r162, %r163}, [%r25], %r155;
	add.s32 	%r164, %r25, 1024;
	wmma.load.a.sync.aligned.row.m16n16k16.shared.f16 	{%r165, %r166, %r167, %r168, %r169, %r170, %r171, %r172}, [%r164], %r155;
	add.s32 	%r173, %r25, 2048;
	wmma.load.a.sync.aligned.row.m16n16k16.shared.f16 	{%r174, %r175, %r176, %r177, %r178, %r179, %r180, %r181}, [%r173], %r155;
	wmma.load.a.sync.aligned.row.m16n16k16.shared.f16 	{%r182, %r183, %r184, %r185, %r186, %r187, %r188, %r189}, [%r26], %r155;
	wmma.load.b.sync.aligned.col.m16n16k16.shared.f16 	{%r190, %r191, %r192, %r193, %r194, %r195, %r196, %r197}, [%r27], %r155;
	add.s32 	%r198, %r27, 1024;
	wmma.load.b.sync.aligned.col.m16n16k16.shared.f16 	{%r199, %r200, %r201, %r202, %r203, %r204, %r205, %r206}, [%r198], %r155;
	add.s32 	%r207, %r27, 2048;
	wmma.load.b.sync.aligned.col.m16n16k16.shared.f16 	{%r208, %r209, %r210, %r211, %r212, %r213, %r214, %r215}, [%r207], %r155;
	add.s32 	%r216, %r27, 3072;
	wmma.load.b.sync.aligned.col.m16n16k16.shared.f16 	{%r217, %r218, %r219, %r220, %r221, %r222, %r223, %r224}, [%r216], %r155;
	wmma.mma.sync.aligned.row.col.m16n16k16.f32.f32 {%f899, %f900, %f901, %f902, %f903, %f904, %f905, %f906}, {%r156, %r157, %r158, %r159, %r160, %r161, %r162, %r163}, {%r190, %r191, %r192, %r193, %r194, %r195, %r196, %r197}, {%f1922, %f1921, %f1920, %f1919, %f1918, %f1917, %f1916, %f1915};
	wmma.mma.sync.aligned.row.col.m16n16k16.f32.f32 {%f907, %f908, %f909, %f910, %f911, %f912, %f913, %f914}, {%r156, %r157, %r158, %r159, %r160, %r161, %r162, %r163}, {%r199, %r200, %r201, %r202, %r203, %r204, %r205, %r206}, {%f1914, %f1913, %f1912, %f1911, %f1910, %f1909, %f1908, %f1907};
	wmma.mma.sync.aligned.row.col.m16n16k16.f32.f32 {%f915, %f916, %f917, %f918, %f919, %f920, %f921, %f922}, {%r156, %r157, %r158, %r159, %r160, %r161, %r162, %r163}, {%r208, %r209, %r210, %r211, %r212, %r213, %r214, %r215}, {%f1906, %f1905, %f1904, %f1903, %f1902, %f1901, %f1900, %f1899};
	wmma.mma.sync.aligned.row.col.m16n16k16.f32.f32 {%f923, %f924, %f925, %f926, %f927, %f928, %f929, %f930}, {%r156, %r157, %r158, %r159, %r160, %r161, %r162, %r163}, {%r217, %r218, %r219, %r220, %r221, %r222, %r223, %r224}, {%f1898, %f1897, %f1896, %f1895, %f1894, %f1893, %f1892, %f1891};
	wmma.mma.sync.aligned.row.col.m16n16k16.f32.f32 {%f931, %f932, %f933, %f934, %f935, %f936, %f937, %f938}, {%r165, %r166, %r167, %r168, %r169, %r170, %r171, %r172}, {%r190, %r191, %r192, %r193, %r194, %r195, %r196, %r197}, {%f1890, %f1889, %f1888, %f1887, %f1886, %f1885, %f1884, %f1883};
	wmma.mma.sync.aligned.row.col.m16n16k16.f32.f32 {%f939, %f940, %f941, %f942, %f943, %f944, %f945, %f946}, {%r165, %r166, %r167, %r168, %r169, %r170, %r171, %r172}, {%r199, %r200, %r201, %r202, %r203, %r204, %r205, %r206}, {%f1882, %f1881, %f1880, %f1879, %f1878, %f1877, %f1876, %f1875};
	wmma.mma.sync.aligned.row.col.m16n16k16.f32.f32 {%f947, %f948, %f949, %f950, %f951, %f952, %f953, %f954}, {%r165, %r166, %r167, %r168, %r169, %r170, %r171, %r172}, {%r208, %r209, %r210, %r211, %r212, %r213, %r214, %r215}, {%f1874, %f1873, %f1872, %f1871, %f1870, %f1869, %f1868, %f1867};
	wmma.mma.sync.aligned.row.col.m16n16k16.f32.f32 {%f955, %f956, %f957, %f958, %f959, %f960, %f961, %f962}, {%r165, %r166, %r167, %r168, %r169, %r170, %r171, %r172}, {%r217, %r218, %r219, %r220, %r221, %r222, %r223, %r224}, {%f1866, %f1865, %f1864, %f1863, %f1862, %f1861, %f1860, %f1859};
	wmma.mma.sync.aligned.row.col.m16n16k16.f32.f32 {%f963, %f964, %f965, %f966, %f967, %f968, %f969, %f970}, {%r174, %r175, %r176, %r177, %r178, %r179, %r180, %r181}, {%r190, %r191, %r192, %r193, %r194, %r195, %r196, %r197}, {%f1858, %f1857, %f1856, %f1855, %f1854, %f1853, %f1852, %f1851};
	wmma.mma.sync.aligned.row.col.m16n16k16.f32.f32 {%f971, %f972, %f973, %f974, %f975, %f976, %f977, %f978}, {%r174, %r175, %r176, %r177, %r178, %r179, %r180, %r181}, {%r199, %r200, %r201, %r202, %r203, %r204, %r205, %r206}, {%f1850, %f1849, %f1848, %f1847, %f1846, %f1845, %f1844, %f1843};
	wmma.mma.sync.aligned.row.col.m16n16k16.f32.f32 {%f979, %f980, %f981, %f982, %f983, %f984, %f985, %f986}, {%r174, %r175, %r176, %r177, %r178, %r179, %r180, %r181}, {%r208, %r209, %r210, %r211, %r212, %r213, %r214, %r215}, {%f1842, %f1841, %f1840, %f1839, %f1838, %f1837, %f1836, %f1835};
	wmma.mma.sync.aligned.row.col.m16n16k16.f32.f32 {%f987, %f988, %f989, %f990, %f991, %f992, %f993, %f994}, {%r174, %r175, %r176, %r177, %r178, %r179, %r180, %r181}, {%r217, %r218, %r219, %r220, %r221, %r222, %r223, %r224}, {%f1834, %f1833, %f1832, %f1831, %f1830, %f1829, %f1828, %f1827};
	wmma.mma.sync.aligned.row.col.m16n16k16.f32.f32 {%f995, %f996, %f997, %f998, %f999, %f1000, %f1001, %f1002}, {%r182, %r183, %r184, %r185, %r186, %r187, %r188, %r189}, {%r190, %r191, %r192, %r193, %r194, %r195, %r196, %r197}, {%f1826, %f1825, %f1824, %f1823, %f1822, %f1821, %f1820, %f1819};
	wmma.mma.sync.aligned.row.col.m16n16k16.f32.f32 {%f1003, %f1004, %f1005, %f1006, %f1007, %f1008, %f1009, %f1010}, {%r182, %r183, %r184, %r185, %r186, %r187, %r188, %r189}, {%r199, %r200, %r201, %r202, %r203, %r204, %r205, %r206}, {%f1818, %f1817, %f1816, %f1815, %f1814, %f1813, %f1812, %f1811};
	wmma.mma.sync.aligned.row.col.m16n16k16.f32.f32 {%f1011, %f1012, %f1013, %f1014, %f1015, %f1016, %f1017, %f1018}, {%r182, %r183, %r184, %r185, %r186, %r187, %r188, %r189}, {%r208, %r209, %r210, %r211, %r212, %r213, %r214, %r215}, {%f1810, %f1809, %f1808, %f1807, %f1806, %f1805, %f1804, %f1803};
	wmma.mma.sync.aligned.row.col.m16n16k16.f32.f32 {%f1019, %f1020, %f1021, %f1022, %f1023, %f1024, %f1025, %f1026}, {%r182, %r183, %r184, %r185, %r186, %r187, %r188, %r189}, {%r217, %r218, %r219, %r220, %r221, %r222, %r223, %r224}, {%f1802, %f1801, %f1800, %f1799, %f1798, %f1797, %f1796, %f1795};
	add.s32 	%r225, %r25, 512;
	wmma.load.a.sync.aligned.row.m16n16k16.shared.f16 	{%r226, %r227, %r228, %r229, %r230, %r231, %r232, %r233}, [%r225], %r155;
	add.s32 	%r234, %r25, 1536;
	wmma.load.a.sync.aligned.row.m16n16k16.shared.f16 	{%r235, %r236, %r237, %r238, %r239, %r240, %r241, %r242}, [%r234], %r155;
	add.s32 	%r243, %r25, 2560;
	wmma.load.a.sync.aligned.row.m16n16k16.shared.f16 	{%r244, %r245, %r246, %r247, %r248, %r249, %r250, %r251}, [%r243], %r155;
	add.s32 	%r252, %r25, 3584;
	wmma.load.a.sync.aligned.row.m16n16k16.shared.f16 	{%r253, %r254, %r255, %r256, %r257, %r258, %r259, %r260}, [%r252], %r155;
	add.s32 	%r261, %r27, 512;
	wmma.load.b.sync.aligned.col.m16n16k16.shared.f16 	{%r262, %r263, %r264, %r265, %r266, %r267, %r268, %r269}, [%r261], %r155;
	add.s32 	%r270, %r27, 1536;
	wmma.load.b.sync.aligned.col.m16n16k16.shared.f16 	{%r271, %r272, %r273, %r274, %r275, %r276, %r277, %r278}, [%r270], %r155;
	add.s32 	%r279, %r27, 2560;
	wmma.load.b.sync.aligned.col.m16n16k16.shared.f16 	{%r280, %r281, %r282, %r283, %r284, %r285, %r286, %r287}, [%r279], %r155;
	add.s32 	%r288, %r27, 3584;
	wmma.load.b.sync.aligned.col.m16n16k16.shared.f16 	{%r289, %r290, %r291, %r292, %r293, %r294, %r295, %r296}, [%r288], %r155;
	wmma.mma.sync.aligned.row.col.m16n16k16.f32.f32 {%f1027, %f1028, %f1029, %f1030, %f1031, %f1032, %f1033, %f1034}, {%r226, %r227, %r228, %r229, %r230, %r231, %r232, %r233}, {%r262, %r263, %r264, %r265, %r266, %r267, %r268, %r269}, {%f899, %f900, %f901, %f902, %f903, %f904, %f905, %f906};
	wmma.mma.sync.aligned.row.col.m16n16k16.f32.f32 {%f1035, %f1036, %f1037, %f1038, %f1039, %f1040, %f1041, %f1042}, {%r226, %r227, %r228, %r229, %r230, %r231, %r232, %r233}, {%r271, %r272, %r273, %r274, %r275, %r276, %r277, %r278}, {%f907, %f908, %f909, %f910, %f911, %f912, %f913, %f914};
	wmma.mma.sync.aligned.row.col.m16n16k16.f32.f32 {%f1043, %f1044, %f1045, %f1046, %f1047, %f1048, %f1049, %f1050}, {%r226, %r227, %r228, %r229, %r230, %r231, %r232, %r233}, {%r280, %r281, %r282, %r283, %r284, %r285, %r286, %r287}, {%f915, %f916, %f917, %f918, %f919, %f920, %f921, %f922};
	wmma.mma.sync.aligned.row.col.m16n16k16.f32.f32 {%f1051, %f1052, %f1053, %f1054, %f1055, %f1056, %f1057, %f1058}, {%r226, %r227, %r228, %r229, %r230, %r231, %r232, %r233}, {%r289, %r290, %r291, %r292, %r293, %r294, %r295, %r296}, {%f923, %f924, %f925, %f926, %f927, %f928, %f929, %f930};
	wmma.mma.sync.aligned.row.col.m16n16k16.f32.f32 {%f1059, %f1060, %f1061, %f1062, %f1063, %f1064, %f1065, %f1066}, {%r235, %r236, %r237, %r238, %r239, %r240, %r241, %r242}, {%r262, %r263, %r264, %r265, %r266, %r267, %r268, %r269}, {%f931, %f932, %f933, %f934, %f935, %f936, %f937, %f938};
	wmma.mma.sync.aligned.row.col.m16n16k16.f32.f32 {%f1067, %f1068, %f1069, %f1070, %f1071, %f1072, %f1073, %f1074}, {%r235, %r236, %r237, %r238, %r239, %r240, %r241, %r242}, {%r271, %r272, %r273, %r274, %r275, %r276, %r277, %r278}, {%f939, %f940, %f941, %f942, %f943, %f944, %f945, %f946};
	wmma.mma.sync.aligned.row.col.m16n16k16.f32.f32 {%f1075, %f1076, %f1077, %f1078, %f1079, %f1080, %f1081, %f1082}, {%r235, %r236, %r237, %r238, %r239, %r240, %r241, %r242}, {%r280, %r281, %r282, %r283, %r284, %r285, %r286, %r287}, {%f947, %f948, %f949, %f950, %f951, %f952, %f953, %f954};
	wmma.mma.sync.aligned.row.col.m16n16k16.f32.f32 {%f1083, %f1084, %f1085, %f1086, %f1087, %f1088, %f1089, %f1090}, {%r235, %r236, %r237, %r238, %r239, %r240, %r241, %r242}, {%r289, %r290, %r291, %r292, %r293, %r294, %r295, %r296}, {%f955, %f956, %f957, %f958, %f959, %f960, %f961, %f962};
	wmma.mma.sync.aligned.row.col.m16n16k16.f32.f32 {%f1091, %f1092, %f1093, %f1094, %f1095, %f1096, %f1097, %f1098}, {%r244, %r245, %r246, %r247, %r248, %r249, %r250, %r251}, {%r262, %r263, %r264, %r265, %r266, %r267, %r268, %r269}, {%f963, %f964, %f965, %f966, %f967, %f968, %f969, %f970};
	wmma.mma.sync.aligned.row.col.m16n16k16.f32.f32 {%f1099, %f1100, %f1101, %f1102, %f1103, %f1104, %f1105, %f1106}, {%r244, %r245, %r246, %r247, %r248, %r249, %r250, %r251}, {%r271, %r272, %r273, %r274, %r275, %r276, %r277, %r278}, {%f971, %f972, %f973, %f974, %f975, %f976, %f977, %f978};
	wmma.mma.sync.aligned.row.col.m16n16k16.f32.f32 {%f1107, %f1108, %f1109, %f1110, %f1111, %f1112, %f1113, %f1114}, {%r244, %r245, %r246, %r247, %r248, %r249, %r250, %r251}, {%r280, %r281, %r282, %r283, %r284, %r285, %r286, %r287}, {%f979, %f980, %f981, %f982, %f983, %f984, %f985, %f986};
	wmma.mma.sync.aligned.row.col.m16n16k16.f32.f32 {%f1115, %f1116, %f1117, %f1118, %f1119, %f1120, %f1121, %f1122}, {%r244, %r245, %r246, %r247, %r248, %r249, %r250, %r251}, {%r289, %r290, %r291, %r292, %r293, %r294, %r295, %r296}, {%f987, %f988, %f989, %f990, %f991, %f992, %f993, %f994};
	wmma.mma.sync.aligned.row.col.m16n16k16.f32.f32 {%f1123, %f1124, %f1125, %f1126, %f1127, %f1128, %f1129, %f1130}, {%r253, %r254, %r255, %r256, %r257, %r258, %r259, %r260}, {%r262, %r263, %r264, %r265, %r266, %r267, %r268, %r269}, {%f995, %f996, %f997, %f998, %f999, %f1000, %f1001, %f1002};
	wmma.mma.sync.aligned.row.col.m16n16k16.f32.f32 {%f1131, %f1132, %f1133, %f1134, %f1135, %f1136, %f1137, %f1138}, {%r253, %r254, %r255, %r256, %r257, %r258, %r259, %r260}, {%r271, %r272, %r273, %r274, %r275, %r276, %r277, %r278}, {%f1003, %f1004, %f1005, %f1006, %f1007, %f1008, %f1009, %f1010};
	wmma.mma.sync.aligned.row.col.m16n16k16.f32.f32 {%f1139, %f1140, %f1141, %f1142, %f1143, %f1144, %f1145, %f1146}, {%r253, %r254, %r255, %r256, %r257, %r258, %r259, %r260}, {%r280, %r281, %r282, %r283, %r284, %r285, %r286, %r287}, {%f1011, %f1012, %f1013, %f1014, %f1015, %f1016, %f1017, %f1018};
	wmma.mma.sync.aligned.row.col.m16n16k16.f32.f32 {%f1147, %f1148, %f1149, %f1150, %f1151, %f1152, %f1153, %f1154}, {%r253, %r254, %r255, %r256, %r257, %r258, %r259, %r260}, {%r289, %r290, %r291, %r292, %r293, %r294, %r295, %r296}, {%f1019, %f1020, %f1021, %f1022, %f1023, %f1024, %f1025, %f1026};
	mul.wide.u32 	%rd77, %r147, 2;
	add.s64 	%rd61, %rd12, %rd77;
	// begin inline asm
	cp.async.cg.shared.global [%r63], [%rd61], 16;

	// end inline asm
	mul.wide.u32 	%rd78, %r148, 2;
	add.s64 	%rd62, %rd12, %rd78;
	// begin inline asm
	cp.async.cg.shared.global [%r65], [%rd62], 16;

	// end inline asm
	mul.wide.u32 	%rd79, %r149, 2;
	add.s64 	%rd63, %rd12, %rd79;
	// begin inline asm
	cp.async.cg.shared.global [%r67], [%rd63], 16;

	// end inline asm
	mul.wide.u32 	%rd80, %r150, 2;
	add.s64 	%rd64, %rd12, %rd80;
	// begin inline asm
	cp.async.cg.shared.global [%r69], [%rd64], 16;

	// end inline asm
	mul.wide.u32 	%rd81, %r151, 2;
	add.s64 	%rd65, %rd13, %rd81;
	// begin inline asm
	cp.async.cg.shared.global [%r71], [%rd65], 16;

	// end inline asm
	mul.wide.u32 	%rd82, %r152, 2;
	add.s64 	%rd66, %rd13, %rd82;
	// begin inline asm
	cp.async.cg.shared.global [%r73], [%rd66], 16;

	// end inline asm
	mul.wide.u32 	%rd83, %r153, 2;
	add.s64 	%rd67, %rd13, %rd83;
	// begin inline asm
	cp.async.cg.shared.global [%r75], [%rd67], 16;

	// end inline asm
	mul.wide.u32 	%rd84, %r154, 2;
	add.s64 	%rd68, %rd13, %rd84;
	// begin inline asm
	cp.async.cg.shared.global [%r77], [%rd68], 16;

	// end inline asm
	// begin inline asm
	cp.async.commit_group;

	// end inline asm
	// begin inline asm
	cp.async.wait_group 1;

	// end inline asm
	bar.sync 	0;
	add.s32 	%r297, %r25, 8192;
	wmma.load.a.sync.aligned.row.m16n16k16.shared.f16 	{%r298, %r299, %r300, %r301, %r302, %r303, %r304, %r305}, [%r297], %r155;
	wmma.load.a.sync.aligned.row.m16n16k16.shared.f16 	{%r306, %r307, %r308, %r309, %r310, %r311, %r312, %r313}, [%r28], %r155;
	wmma.load.a.sync.aligned.row.m16n16k16.shared.f16 	{%r314, %r315, %r316, %r317, %r318, %r319, %r320, %r321}, [%r29], %r155;
	wmma.load.a.sync.aligned.row.m16n16k16.shared.f16 	{%r322, %r323, %r324, %r325, %r326, %r327, %r328, %r329}, [%r30], %r155;
	add.s32 	%r330, %r27, 8192;
	wmma.load.b.sync.aligned.col.m16n16k16.shared.f16 	{%r331, %r332, %r333, %r334, %r335, %r336, %r337, %r338}, [%r330], %r155;
	wmma.load.b.sync.aligned.col.m16n16k16.shared.f16 	{%r339, %r340, %r341, %r342, %r343, %r344, %r345, %r346}, [%r31], %r155;
	wmma.load.b.sync.aligned.col.m16n16k16.shared.f16 	{%r347, %r348, %r349, %r350, %r351, %r352, %r353, %r354}, [%r32], %r155;
	wmma.load.b.sync.aligned.col.m16n16k16.shared.f16 	{%r355, %r356, %r357, %r358, %r359, %r360, %r361, %r362}, [%r33], %r155;
	wmma.mma.sync.aligned.row.col.m16n16k16.f32.f32 {%f1155, %f1156, %f1157, %f1158, %f1159, %f1160, %f1161, %f1162}, {%r298, %r299, %r300, %r301, %r302, %r303, %r304, %r305}, {%r331, %r332, %r333, %r334, %r335, %r336, %r337, %r338}, {%f1027, %f1028, %f1029, %f1030, %f1031, %f1032, %f1033, %f1034};
	wmma.mma.sync.aligned.row.col.m16n16k16.f32.f32 {%f1163, %f1164, %f1165, %f1166, %f1167, %f1168, %f1169, %f1170}, {%r298, %r299, %r300, %r301, %r302, %r303, %r304, %r305}, {%r339, %r340, %r341, %r342, %r343, %r344, %r345, %r346}, {%f1035, %f1036, %f1037, %f1038, %f1039, %f1040, %f1041, %f1042};
	wmma.mma.sync.aligned.row.col.m16n16k16.f32.f32 {%f1171, %f1172, %f1173, %f1174, %f1175, %f1176, %f1177, %f1178}, {%r298, %r299, %r300, %r301, %r302, %r303, %r304, %r305}, {%r347, %r348, %r349, %r350, %r351, %r352, %r353, %r354}, {%f1043, %f1044, %f1045, %f1046, %f1047, %f1048, %f1049, %f1050};
	wmma.mma.sync.aligned.row.col.m16n16k16.f32.f32 {%f1179, %f1180, %f1181, %f1182, %f1183, %f1184, %f1185, %f1186}, {%r298, %r299, %r300, %r301, %r302, %r303, %r304, %r305}, {%r355, %r356, %r357, %r358, %r359, %r360, %r361, %r362}, {%f1051, %f1052, %f1053, %f1054, %f1055, %f1056, %f1057, %f1058};
	wmma.mma.sync.aligned.row.col.m16n16k16.f32.f32 {%f1187, %f1188, %f1189, %f1190, %f1191, %f1192, %f1193, %f1194}, {%r306, %r307, %r308, %r309, %r310, %r311, %r312, %r313}, {%r331, %r332, %r333, %r334, %r335, %r336, %r337, %r338}, {%f1059, %f1060, %f1061, %f1062, %f1063, %f1064, %f1065, %f1066};
	wmma.mma.sync.aligned.row.col.m16n16k16.f32.f32 {%f1195, %f1196, %f1197, %f1198, %f1199, %f1200, %f1201, %f1202}, {%r306, %r307, %r308, %r309, %r310, %r311, %r312, %r313}, {%r339, %r340, %r341, %r342, %r343, %r344, %r345, %r346}, {%f1067, %f1068, %f1069, %f1070, %f1071, %f1072, %f1073, %f1074};
	wmma.mma.sync.aligned.row.col.m16n16k16.f32.f32 {%f1203, %f1204, %f1205, %f1206, %f1207, %f1208, %f1209, %f1210}, {%r306, %r307, %r308, %r309, %r310, %r311, %r312, %r313}, {%r347, %r348, %r349, %r350, %r351, %r352, %r353, %r354}, {%f1075, %f1076, %f1077, %f1078, %f1079, %f1080, %f1081, %f1082};
	wmma.mma.sync.aligned.row.col.m16n16k16.f32.f32 {%f1211, %f1212, %f1213, %f1214, %f1215, %f1216, %f1217, %f1218}, {%r306, %r307, %r308, %r309, %r310, %r311, %r312, %r313}, {%r355, %r356, %r357, %r358, %r359, %r360, %r361, %r362}, {%f1083, %f1084, %f1085, %f1086, %f1087, %f1088, %f1089, %f1090};
	wmma.mma.sync.aligned.row.col.m16n16k16.f32.f32 {%f1219, %f1220, %f1221, %f1222, %f1223, %f1224, %f1225, %f1226}, {%r314, %r315, %r316, %r317, %r318, %r319, %r320, %r321}, {%r331, %r332, %r333, %r334, %r335, %r336, %r337, %r338}, {%f1091, %f1092, %f1093, %f1094, %f1095, %f1096, %f1097, %f1098};
	wmma.mma.sync.aligned.row.col.m16n16k16.f32.f32 {%f1227, %f1228, %f1229, %f1230, %f1231, %f1232, %f1233, %f1234}, {%r314, %r315, %r316, %r317, %r318, %r319, %r320, %r321}, {%r339, %r340, %r341, %r342, %r343, %r344, %r345, %r346}, {%f1099, %f1100, %f1101, %f1102, %f1103, %f1104, %f1105, %f1106};
	wmma.mma.sync.aligned.row.col.m16n16k16.f32.f32 {%f1235, %f1236, %f1237, %f1238, %f1239, %f1240, %f1241, %f1242}, {%r314, %r315, %r316, %r317, %r318, %r319, %r320, %r321}, {%r347, %r348, %r349, %r350, %r351, %r352, %r353, %r354}, {%f1107, %f1108, %f1109, %f1110, %f1111, %f1112, %f1113, %f1114};
	wmma.mma.sync.aligned.row.col.m16n16k16.f32.f32 {%f1243, %f1244, %f1245, %f1246, %f1247, %f1248, %f1249, %f1250}, {%r314, %r315, %r316, %r317, %r318, %r319, %r320, %r321}, {%r355, %r356, %r357, %r358, %r359, %r360, %r361, %r362}, {%f1115, %f1116, %f1117, %f1118, %f1119, %f1120, %f1121, %f1122};
	wmma.mma.sync.aligned.row.col.m16n16k16.f32.f32 {%f1251, %f1252, %f1253, %f1254, %f1255, %f1256, %f1257, %f1258}, {%r322, %r323, %r324, %r325, %r326, %r327, %r328, %r329}, {%r331, %r332, %r333, %r334, %r335, %r336, %r337, %r338}, {%f1123, %f1124, %f1125, %f1126, %f1127, %f1128, %f1129, %f1130};
	wmma.mma.sync.aligned.row.col.m16n16k16.f32.f32 {%f1259, %f1260, %f1261, %f1262, %f1263, %f1264, %f1265, %f1266}, {%r322, %r323, %r324, %r325, %r326, %r327, %r328, %r329}, {%r339, %r340, %r341, %r342, %r343, %r344, %r345, %r346}, {%f1131, %f1132, %f1133, %f1134, %f1135, %f1136, %f1137, %f1138};
	wmma.mma.sync.aligned.row.col.m16n16k16.f32.f32 {%f1267, %f1268, %f1269, %f1270, %f1271, %f1272, %f1273, %f1274}, {%r322, %r323, %r324, %r325, %r326, %r327, %r328, %r329}, {%r347, %r348, %r349, %r350, %r351, %r352, %r353, %r354}, {%f1139, %f1140, %f1141, %f1142, %f1143, %f1144, %f1145, %f1146};
	wmma.mma.sync.aligned.row.col.m16n16k16.f32.f32 {%f1275, %f1276, %f1277, %f1278, %f1279, %f1280, %f1281, %f1282}, {%r322, %r323, %r324, %r325, %r326, %r327, %r328, %r329}, {%r355, %r356, %r357, %r358, %r359, %r360, %r361, %r362}, {%f1147, %f1148, %f1149, %f1150, %f1151, %f1152, %f1153, %f1154};
	add.s32 	%r363, %r25, 8704;
	wmma.load.a.sync.aligned.row.m16n16k16.shared.f16 	{%r364, %r365, %r366, %r367, %r368, %r369, %r370, %r371}, [%r363], %r155;
	add.s32 	%r372, %r25, 9728;
	wmma.load.a.sync.aligned.row.m16n16k16.shared.f16 	{%r373, %r374, %r375, %r376, %r377, %r378, %r379, %r380}, [%r372], %r155;
	add.s32 	%r381, %r25, 10752;
	wmma.load.a.sync.aligned.row.m16n16k16.shared.f16 	{%r382, %r383, %r384, %r385, %r386, %r387, %r388, %r389}, [%r381], %r155;
	add.s32 	%r390, %r25, 11776;
	wmma.load.a.sync.aligned.row.m16n16k16.shared.f16 	{%r391, %r392, %r393, %r394, %r395, %r396, %r397, %r398}, [%r390], %r155;
	add.s32 	%r399, %r27, 8704;
	wmma.load.b.sync.aligned.col.m16n16k16.shared.f16 	{%r400, %r401, %r402, %r403, %r404, %r405, %r406, %r407}, [%r399], %r155;
	add.s32 	%r408, %r27, 9728;
	wmma.load.b.sync.aligned.col.m16n16k16.shared.f16 	{%r409, %r410, %r411, %r412, %r413, %r414, %r415, %r416}, [%r408], %r155;
	add.s32 	%r417, %r27, 10752;
	wmma.load.b.sync.aligned.col.m16n16k16.shared.f16 	{%r418, %r419, %r420, %r421, %r422, %r423, %r424, %r425}, [%r417], %r155;
	add.s32 	%r426, %r27, 11776;
	wmma.load.b.sync.aligned.col.m16n16k16.shared.f16 	{%r427, %r428, %r429, %r430, %r431, %r432, %r433, %r434}, [%r426], %r155;
	wmma.mma.sync.aligned.row.col.m16n16k16.f32.f32 {%f1922, %f1921, %f1920, %f1919, %f1918, %f1917, %f1916, %f1915}, {%r364, %r365, %r366, %r367, %r368, %r369, %r370, %r371}, {%r400, %r401, %r402, %r403, %r404, %r405, %r406, %r407}, {%f1155, %f1156, %f1157, %f1158, %f1159, %f1160, %f1161, %f1162};
	wmma.mma.sync.aligned.row.col.m16n16k16.f32.f32 {%f1914, %f1913, %f1912, %f1911, %f1910, %f1909, %f1908, %f1907}, {%r364, %r365, %r366, %r367, %r368, %r369, %r370, %r371}, {%r409, %r410, %r411, %r412, %r413, %r414, %r415, %r416}, {%f1163, %f1164, %f1165, %f1166, %f1167, %f1168, %f1169, %f1170};
	wmma.mma.sync.aligned.row.col.m16n16k16.f32.f32 {%f1906, %f1905, %f1904, %f1903, %f1902, %f1901, %f1900, %f1899}, {%r364, %r365, %r366, %r367, %r368, %r369, %r370, %r371}, {%r418, %r419, %r420, %r421, %r422, %r423, %r424, %r425}, {%f1171, %f1172, %f1173, %f1174, %f1175, %f1176, %f1177, %f1178};
	wmma.mma.sync.aligned.row.col.m16n16k16.f32.f32 {%f1898, %f1897, %f1896, %f1895, %f1894, %f1893, %f1892, %f1891}, {%r364, %r365, %r366, %r367, %r368, %r369, %r370, %r371}, {%r427, %r428, %r429, %r430, %r431, %r432, %r433, %r434}, {%f1179, %f1180, %f1181, %f1182, %f1183, %f1184, %f1185, %f1186};
	wmma.mma.sync.aligned.row.col.m16n16k16.f32.f32 {%f1890, %f1889, %f1888, %f1887, %f1886, %f1885, %f1884, %f1883}, {%r373, %r374, %r375, %r376, %r377, %r378, %r379, %r380}, {%r400, %r401, %r402, %r403, %r404, %r405, %r406, %r407}, {%f1187, %f1188, %f1189, %f1190, %f1191, %f1192, %f1193, %f1194};
	wmma.mma.sync.aligned.row.col.m16n16k16.f32.f32 {%f1882, %f1881, %f1880, %f1879, %f1878, %f1877, %f1876, %f1875}, {%r373, %r374, %r375, %r376, %r377, %r378, %r379, %r380}, {%r409, %r410, %r411, %r412, %r413, %r414, %r415, %r416}, {%f1195, %f1196, %f1197, %f1198, %f1199, %f1200, %f1201, %f1202};
	wmma.mma.sync.aligned.row.col.m16n16k16.f32.f32 {%f1874, %f1873, %f1872, %f1871, %f1870, %f1869, %f1868, %f1867}, {%r373, %r374, %r375, %r376, %r377, %r378, %r379, %r380}, {%r418, %r419, %r420, %r421, %r422, %r423, %r424, %r425}, {%f1203, %f1204, %f1205, %f1206, %f1207, %f1208, %f1209, %f1210};
	wmma.mma.sync.aligned.row.col.m16n16k16.f32.f32 {%f1866, %f1865, %f1864, %f1863, %f1862, %f1861, %f1860, %f1859}, {%r373, %r374, %r375, %r376, %r377, %r378, %r379, %r380}, {%r427, %r428, %r429, %r430, %r431, %r432, %r433, %r434}, {%f1211, %f1212, %f1213, %f1214, %f1215, %f1216, %f1217, %f1218};
	wmma.mma.sync.aligned.row.col.m16n16k16.f32.f32 {%f1858, %f1857, %f1856, %f1855, %f1854, %f1853, %f1852, %f1851}, {%r382, %r383, %r384, %r385, %r386, %r387, %r388, %r389}, {%r400, %r401, %r402, %r403, %r404, %r405, %r406, %r407}, {%f1219, %f1220, %f1221, %f1222, %f1223, %f1224, %f1225, %f1226};
	wmma.mma.sync.aligned.row.col.m16n16k16.f32.f32 {%f1850, %f1849, %f1848, %f1847, %f1846, %f1845, %f1844, %f1843}, {%r382, %r383, %r384, %r385, %r386, %r387, %r388, %r389}, {%r409, %r410, %r411, %r412, %r413, %r414, %r415, %r416}, {%f1227, %f1228, %f1229, %f1230, %f1231, %f1232, %f1233, %f1234};
	wmma.mma.sync.aligned.row.col.m16n16k16.f32.f32 {%f1842, %f1841, %f1840, %f1839, %f1838, %f1837, %f1836, %f1835}, {%r382, %r383, %r384, %r385, %r386, %r387, %r388, %r389}, {%r418, %r419, %r420, %r421, %r422, %r423, %r424, %r425}, {%f1235, %f1236, %f1237, %f1238, %f1239, %f1240, %f1241, %f1242};
	wmma.mma.sync.aligned.row.col.m16n16k16.f32.f32 {%f1834, %f1833, %f1832, %f1831, %f1830, %f1829, %f1828, %f1827}, {%r382, %r383, %r384, %r385, %r386, %r387, %r388, %r389}, {%r427, %r428, %r429, %r430, %r431, %r432, %r433, %r434}, {%f1243, %f1244, %f1245, %f1246, %f1247, %f1248, %f1249, %f1250};
	wmma.mma.sync.aligned.row.col.m16n16k16.f32.f32 {%f1826, %f1825, %f1824, %f1823, %f1822, %f1821, %f1820, %f1819}, {%r391, %r392, %r393, %r394, %r395, %r396, %r397, %r398}, {%r400, %r401, %r402, %r403, %r404, %r405, %r406, %r407}, {%f1251, %f1252, %f1253, %f1254, %f1255, %f1256, %f1257, %f1258};
	wmma.mma.sync.aligned.row.col.m16n16k16.f32.f32 {%f1818, %f1817, %f1816, %f1815, %f1814, %f1813, %f1812, %f1811}, {%r391, %r392, %r393, %r394, %r395, %r396, %r397, %r398}, {%r409, %r410, %r411, %r412, %r413, %r414, %r415, %r416}, {%f1259, %f1260, %f1261, %f1262, %f1263, %f1264, %f1265, %f1266};
	wmma.mma.sync.aligned.row.col.m16n16k16.f32.f32 {%f1810, %f1809, %f1808, %f1807, %f1806, %f1805, %f1804, %f1803}, {%r391, %r392, %r393, %r394, %r395, %r396, %r397, %r398}, {%r418, %r419, %r420, %r421, %r422, %r423, %r424, %r425}, {%f1267, %f1268, %f1269, %f1270, %f1271, %f1272, %f1273, %f1274};
	wmma.mma.sync.aligned.row.col.m16n16k16.f32.f32 {%f1802, %f1801, %f1800, %f1799, %f1798, %f1797, %f1796, %f1795}, {%r391, %r392, %r393, %r394, %r395, %r396, %r397, %r398}, {%r427, %r428, %r429, %r430, %r431, %r432, %r433, %r434}, {%f1275, %f1276, %f1277, %f1278, %f1279, %f1280, %f1281, %f1282};
	add.s32 	%r772, %r772, 64;
	add.s32 	%r771, %r771, 64;
	add.s32 	%r770, %r770, 64;
	add.s32 	%r769, %r769, 64;
	add.s32 	%r768, %r768, 64;
	add.s32 	%r767, %r767, 64;
	add.s32 	%r766, %r766, 64;
	add.s32 	%r765, %r765, 64;
	add.s32 	%r59, %r764, 2;
	add.s32 	%r435, %r764, 4;
	setp.lt.s32 	%p2, %r435, %r23;
	mov.u32 	%r764, %r59;
	@%p2 bra 	$L__BB0_2;
$L__BB0_3:
	shr.s32 	%r436, %r62, 31;
	shr.u32 	%r437, %r436, 26;
	add.s32 	%r438, %r62, %r437;
	shr.s32 	%r439, %r438, 6;
	shl.b32 	%r60, %r439, 1;
	add.s32 	%r440, %r60, -2;
	setp.ge.s32 	%p3, %r440, %r23;
	@%p3 bra 	$L__BB0_5;
	shl.b32 	%r441, %r3, 12;
	mov.u32 	%r442, shared_storage;
	add.s32 	%r443, %r442, %r441;
	mov.b32 	%r444, 16;
	wmma.load.a.sync.aligned.row.m16n16k16.shared.f16 	{%r445, %r446, %r447, %r448, %r449, %r450, %r451, %r452}, [%r443], %r444;
	add.s32 	%r453, %r443, 1024;
	wmma.load.a.sync.aligned.row.m16n16k16.shared.f16 	{%r454, %r455, %r456, %r457, %r458, %r459, %r460, %r461}, [%r453], %r444;
	add.s32 	%r462, %r443, 2048;
	wmma.load.a.sync.aligned.row.m16n16k16.shared.f16 	{%r463, %r464, %r465, %r466, %r467, %r468, %r469, %r470}, [%r462], %r444;
	add.s32 	%r471, %r443, 3072;
	wmma.load.a.sync.aligned.row.m16n16k16.shared.f16 	{%r472, %r473, %r474, %r475, %r476, %r477, %r478, %r479}, [%r471], %r444;
	shl.b32 	%r480, %r2, 12;
	add.s32 	%r481, %r442, %r480;
	add.s32 	%r482, %r481, 16384;
	wmma.load.b.sync.aligned.col.m16n16k16.shared.f16 	{%r483, %r484, %r485, %r486, %r487, %r488, %r489, %r490}, [%r482], %r444;
	add.s32 	%r491, %r481, 17408;
	wmma.load.b.sync.aligned.col.m16n16k16.shared.f16 	{%r492, %r493, %r494, %r495, %r496, %r497, %r498, %r499}, [%r491], %r444;
	add.s32 	%r500, %r481, 18432;
	wmma.load.b.sync.aligned.col.m16n16k16.shared.f16 	{%r501, %r502, %r503, %r504, %r505, %r506, %r507, %r508}, [%r500], %r444;
	add.s32 	%r509, %r481, 19456;
	wmma.load.b.sync.aligned.col.m16n16k16.shared.f16 	{%r510, %r511, %r512, %r513, %r514, %r515, %r516, %r517}, [%r509], %r444;
	wmma.mma.sync.aligned.row.col.m16n16k16.f32.f32 {%f1283, %f1284, %f1285, %f1286, %f1287, %f1288, %f1289, %f1290}, {%r445, %r446, %r447, %r448, %r449, %r450, %r451, %r452}, {%r483, %r484, %r485, %r486, %r487, %r488, %r489, %r490}, {%f1922, %f1921, %f1920, %f1919, %f1918, %f1917, %f1916, %f1915};
	wmma.mma.sync.aligned.row.col.m16n16k16.f32.f32 {%f1291, %f1292, %f1293, %f1294, %f1295, %f1296, %f1297, %f1298}, {%r445, %r446, %r447, %r448, %r449, %r450, %r451, %r452}, {%r492, %r493, %r494, %r495, %r496, %r497, %r498, %r499}, {%f1914, %f1913, %f1912, %f1911, %f1910, %f1909, %f1908, %f1907};
	wmma.mma.sync.aligned.row.col.m16n16k16.f32.f32 {%f1299, %f1300, %f1301, %f1302, %f1303, %f1304, %f1305, %f1306}, {%r445, %r446, %r447, %r448, %r449, %r450, %r451, %r452}, {%r501, %r502, %r503, %r504, %r505, %r506, %r507, %r508}, {%f1906, %f1905, %f1904, %f1903, %f1902, %f1901, %f1900, %f1899};
	wmma.mma.sync.aligned.row.col.m16n16k16.f32.f32 {%f1307, %f1308, %f1309, %f1310, %f1311, %f1312, %f1313, %f1314}, {%r445, %r446, %r447, %r448, %r449, %r450, %r451, %r452}, {%r510, %r511, %r512, %r513, %r514, %r515, %r516, %r517}, {%f1898, %f1897, %f1896, %f1895, %f1894, %f1893, %f1892, %f1891};
	wmma.mma.sync.aligned.row.col.m16n16k16.f32.f32 {%f1315, %f1316, %f1317, %f1318, %f1319, %f1320, %f1321, %f1322}, {%r454, %r455, %r456, %r457, %r458, %r459, %r460, %r461}, {%r483, %r484, %r485, %r486, %r487, %r488, %r489, %r490}, {%f1890, %f1889, %f1888, %f1887, %f1886, %f1885, %f1884, %f1883};
	wmma.mma.sync.aligned.row.col.m16n16k16.f32.f32 {%f1323, %f1324, %f1325, %f1326, %f1327, %f1328, %f1329, %f1330}, {%r454, %r455, %r456, %r457, %r458, %r459, %r460, %r461}, {%r492, %r493, %r494, %r495, %r496, %r497, %r498, %r499}, {%f1882, %f1881, %f1880, %f1879, %f1878, %f1877, %f1876, %f1875};
	wmma.mma.sync.aligned.row.col.m16n16k16.f32.f32 {%f1331, %f1332, %f1333, %f1334, %f1335, %f1336, %f1337, %f1338}, {%r454, %r455, %r456, %r457, %r458, %r459, %r460, %r461}, {%r501, %r502, %r503, %r504, %r505, %r506, %r507, %r508}, {%f1874, %f1873, %f1872, %f1871, %f1870, %f1869, %f1868, %f1867};
	wmma.mma.sync.aligned.row.col.m16n16k16.f32.f32 {%f1339, %f1340, %f1341, %f1342, %f1343, %f1344, %f1345, %f1346}, {%r454, %r455, %r456, %r457, %r458, %r459, %r460, %r461}, {%r510, %r511, %r512, %r513, %r514, %r515, %r516, %r517}, {%f1866, %f1865, %f1864, %f1863, %f1862, %f1861, %f1860, %f1859};
	wmma.mma.sync.aligned.row.col.m16n16k16.f32.f32 {%f1347, %f1348, %f1349, %f1350, %f1351, %f1352, %f1353, %f1354}, {%r463, %r464, %r465, %r466, %r467, %r468, %r469, %r470}, {%r483, %r484, %r485, %r486, %r487, %r488, %r489, %r490}, {%f1858, %f1857, %f1856, %f1855, %f1854, %f1853, %f1852, %f1851};
	wmma.mma.sync.aligned.row.col.m16n16k16.f32.f32 {%f1355, %f1356, %f1357, %f1358, %f1359, %f1360, %f1361, %f1362}, {%r463, %r464, %r465, %r466, %r467, %r468, %r469, %r470}, {%r492, %r493, %r494, %r495, %r496, %r497, %r498, %r499}, {%f1850, %f1849, %f1848, %f1847, %f1846, %f1845, %f1844, %f1843};
	wmma.mma.sync.aligned.row.col.m16n16k16.f32.f32 {%f1363, %f1364, %f1365, %f1366, %f1367, %f1368, %f1369, %f1370}, {%r463, %r464, %r465, %r466, %r467, %r468, %r469, %r470}, {%r501, %r502, %r503, %r504, %r505, %r506, %r507, %r508}, {%f1842, %f1841, %f1840, %f1839, %f1838, %f1837, %f1836, %f1835};
	wmma.mma.sync.aligned.row.col.m16n16k16.f32.f32 {%f1371, %f1372, %f1373, %f1374, %f1375, %f1376, %f1377, %f1378}, {%r463, %r464, %r465, %r466, %r467, %r468, %r469, %r470}, {%r510, %r511, %r512, %r513, %r514, %r515, %r516, %r517}, {%f1834, %f1833, %f1832, %f1831, %f1830, %f1829, %f1828, %f1827};
	wmma.mma.sync.aligned.row.col.m16n16k16.f32.f32 {%f1379, %f1380, %f1381, %f1382, %f1383, %f1384, %f1385, %f1386}, {%r472, %r473, %r474, %r475, %r476, %r477, %r478, %r479}, {%r483, %r484, %r485, %r486, %r487, %r488, %r489, %r490}, {%f1826, %f1825, %f1824, %f1823, %f1822, %f1821, %f1820, %f1819};
	wmma.mma.sync.aligned.row.col.m16n16k16.f32.f32 {%f1387, %f1388, %f1389, %f1390, %f1391, %f1392, %f1393, %f1394}, {%r472, %r473, %r474, %r475, %r476, %r477, %r478, %r479}, {%r492, %r493, %r494, %r495, %r496, %r497, %r498, %r499}, {%f1818, %f1817, %f1816, %f1815, %f1814, %f1813, %f1812, %f1811};
	wmma.mma.sync.aligned.row.col.m16n16k16.f32.f32 {%f1395, %f1396, %f1397, %f1398, %f1399, %f1400, %f1401, %f1402}, {%r472, %r473, %r474, %r475, %r476, %r477, %r478, %r479}, {%r501, %r502, %r503, %r504, %r505, %r506, %r507, %r508}, {%f1810, %f1809, %f1808, %f1807, %f1806, %f1805, %f1804, %f1803};
	wmma.mma.sync.aligned.row.col.m16n16k16.f32.f32 {%f1403, %f1404, %f1405, %f1406, %f1407, %f1408, %f1409, %f1410}, {%r472, %r473, %r474, %r475, %r476, %r477, %r478, %r479}, {%r510, %r511, %r512, %r513, %r514, %r515, %r516, %r517}, {%f1802, %f1801, %f1800, %f1799, %f1798, %f1797, %f1796, %f1795};
	add.s32 	%r518, %r443, 512;
	wmma.load.a.sync.aligned.row.m16n16k16.shared.f16 	{%r519, %r520, %r521, %r522, %r523, %r524, %r525, %r526}, [%r518], %r444;
	add.s32 	%r527, %r443, 1536;
	wmma.load.a.sync.aligned.row.m16n16k16.shared.f16 	{%r528, %r529, %r530, %r531, %r532, %r533, %r534, %r535}, [%r527], %r444;
	add.s32 	%r536, %r443, 2560;
	wmma.load.a.sync.aligned.row.m16n16k16.shared.f16 	{%r537, %r538, %r539, %r540, %r541, %r542, %r543, %r544}, [%r536], %r444;
	add.s32 	%r545, %r443, 3584;
	wmma.load.a.sync.aligned.row.m16n16k16.shared.f16 	{%r546, %r547, %r548, %r549, %r550, %r551, %r552, %r553}, [%r545], %r444;
	add.s32 	%r554, %r481, 16896;
	wmma.load.b.sync.aligned.col.m16n16k16.shared.f16 	{%r555, %r556, %r557, %r558, %r559, %r560, %r561, %r562}, [%r554], %r444;
	add.s32 	%r563, %r481, 17920;
	wmma.load.b.sync.aligned.col.m16n16k16.shared.f16 	{%r564, %r565, %r566, %r567, %r568, %r569, %r570, %r571}, [%r563], %r444;
	add.s32 	%r572, %r481, 18944;
	wmma.load.b.sync.aligned.col.m16n16k16.shared.f16 	{%r573, %r574, %r575, %r576, %r577, %r578, %r579, %r580}, [%r572], %r444;
	add.s32 	%r581, %r481, 19968;
	wmma.load.b.sync.aligned.col.m16n16k16.shared.f16 	{%r582, %r583, %r584, %r585, %r586, %r587, %r588, %r589}, [%r581], %r444;
	wmma.mma.sync.aligned.row.col.m16n16k16.f32.f32 {%f1922, %f1921, %f1920, %f1919, %f1918, %f1917, %f1916, %f1915}, {%r519, %r520, %r521, %r522, %r523, %r524, %r525, %r526}, {%r555, %r556, %r557, %r558, %r559, %r560, %r561, %r562}, {%f1283, %f1284, %f1285, %f1286, %f1287, %f1288, %f1289, %f1290};
	wmma.mma.sync.aligned.row.col.m16n16k16.f32.f32 {%f1914, %f1913, %f1912, %f1911, %f1910, %f1909, %f1908, %f1907}, {%r519, %r520, %r521, %r522, %r523, %r524, %r525, %r526}, {%r564, %r565, %r566, %r567, %r568, %r569, %r570, %r571}, {%f1291, %f1292, %f1293, %f1294, %f1295, %f1296, %f1297, %f1298};
	wmma.mma.sync.aligned.row.col.m16n16k16.f32.f32 {%f1906, %f1905, %f1904, %f1903, %f1902, %f1901, %f1900, %f1899}, {%r519, %r520, %r521, %r522, %r523, %r524, %r525, %r526}, {%r573, %r574, %r575, %r576, %r577, %r578, %r579, %r580}, {%f1299, %f1300, %f1301, %f1302, %f1303, %f1304, %f1305, %f1306};
	wmma.mma.sync.aligned.row.col.m16n16k16.f32.f32 {%f1898, %f1897, %f1896, %f1895, %f1894, %f1893, %f1892, %f1891}, {%r519, %r520, %r521, %r522, %r523, %r524, %r525, %r526}, {%r582, %r583, %r584, %r585, %r586, %r587, %r588, %r589}, {%f1307, %f1308, %f1309, %f1310, %f1311, %f1312, %f1313, %f1314};
	wmma.mma.sync.aligned.row.col.m16n16k16.f32.f32 {%f1890, %f1889, %f1888, %f1887, %f1886, %f1885, %f1884, %f1883}, {%r528, %r529, %r530, %r531, %r532, %r533, %r534, %r535}, {%r555, %r556, %r557, %r558, %r559, %r560, %r561, %r562}, {%f1315, %f1316, %f1317, %f1318, %f1319, %f1320, %f1321, %f1322};
	wmma.mma.sync.aligned.row.col.m16n16k16.f32.f32 {%f1882, %f1881, %f1880, %f1879, %f1878, %f1877, %f1876, %f1875}, {%r528, %r529, %r530, %r531, %r532, %r533, %r534, %r535}, {%r564, %r565, %r566, %r567, %r568, %r569, %r570, %r571}, {%f1323, %f1324, %f1325, %f1326, %f1327, %f1328, %f1329, %f1330};
	wmma.mma.sync.aligned.row.col.m16n16k16.f32.f32 {%f1874, %f1873, %f1872, %f1871, %f1870, %f1869, %f1868, %f1867}, {%r528, %r529, %r530, %r531, %r532, %r533, %r534, %r535}, {%r573, %r574, %r575, %r576, %r577, %r578, %r579, %r580}, {%f1331, %f1332, %f1333, %f1334, %f1335, %f1336, %f1337, %f1338};
	wmma.mma.sync.aligned.row.col.m16n16k16.f32.f32 {%f1866, %f1865, %f1864, %f1863, %f1862, %f1861, %f1860, %f1859}, {%r528, %r529, %r530, %r531, %r532, %r533, %r534, %r535}, {%r582, %r583, %r584, %r585, %r586, %r587, %r588, %r589}, {%f1339, %f1340, %f1341, %f1342, %f1343, %f1344, %f1345, %f1346};
	wmma.mma.sync.aligned.row.col.m16n16k16.f32.f32 {%f1858, %f1857, %f1856, %f1855, %f1854, %f1853, %f1852, %f1851}, {%r537, %r538, %r539, %r540, %r541, %r542, %r543, %r544}, {%r555, %r556, %r557, %r558, %r559, %r560, %r561, %r562}, {%f1347, %f1348, %f1349, %f1350, %f1351, %f1352, %f1353, %f1354};
	wmma.mma.sync.aligned.row.col.m16n16k16.f32.f32 {%f1850, %f1849, %f1848, %f1847, %f1846, %f1845, %f1844, %f1843}, {%r537, %r538, %r539, %r540, %r541, %r542, %r543, %r544}, {%r564, %r565, %r566, %r567, %r568, %r569, %r570, %r571}, {%f1355, %f1356, %f1357, %f1358, %f1359, %f1360, %f1361, %f1362};
	wmma.mma.sync.aligned.row.col.m16n16k16.f32.f32 {%f1842, %f1841, %f1840, %f1839, %f1838, %f1837, %f1836, %f1835}, {%r537, %r538, %r539, %r540, %r541, %r542, %r543, %r544}, {%r573, %r574, %r575, %r576, %r577, %r578, %r579, %r580}, {%f1363, %f1364, %f1365, %f1366, %f1367, %f1368, %f1369, %f1370};
	wmma.mma.sync.aligned.row.col.m16n16k16.f32.f32 {%f1834, %f1833, %f1832, %f1831, %f1830, %f1829, %f1828, %f1827}, {%r537, %r538, %r539, %r540, %r541, %r542, %r543, %r544}, {%r582, %r583, %r584, %r585, %r586, %r587, %r588, %r589}, {%f1371, %f1372, %f1373, %f1374, %f1375, %f1376, %f1377, %f1378};
	wmma.mma.sync.aligned.row.col.m16n16k16.f32.f32 {%f1826, %f1825, %f1824, %f1823, %f1822, %f1821, %f1820, %f1819}, {%r546, %r547, %r548, %r549, %r550, %r551, %r552, %r553}, {%r555, %r556, %r557, %r558, %r559, %r560, %r561, %r562}, {%f1379, %f1380, %f1381, %f1382, %f1383, %f1384, %f1385, %f1386};
	wmma.mma.sync.aligned.row.col.m16n16k16.f32.f32 {%f1818, %f1817, %f1816, %f1815, %f1814, %f1813, %f1812, %f1811}, {%r546, %r547, %r548, %r549, %r550, %r551, %r552, %r553}, {%r564, %r565, %r566, %r567, %r568, %r569, %r570, %r571}, {%f1387, %f1388, %f1389, %f1390, %f1391, %f1392, %f1393, %f1394};
	wmma.mma.sync.aligned.row.col.m16n16k16.f32.f32 {%f1810, %f1809, %f1808, %f1807, %f1806, %f1805, %f1804, %f1803}, {%r546, %r547, %r548, %r549, %r550, %r551, %r552, %r553}, {%r573, %r574, %r575, %r576, %r577, %r578, %r579, %r580}, {%f1395, %f1396, %f1397, %f1398, %f1399, %f1400, %f1401, %f1402};
	wmma.mma.sync.aligned.row.col.m16n16k16.f32.f32 {%f1802, %f1801, %f1800, %f1799, %f1798, %f1797, %f1796, %f1795}, {%r546, %r547, %r548, %r549, %r550, %r551, %r552, %r553}, {%r582, %r583, %r584, %r585, %r586, %r587, %r588, %r589}, {%f1403, %f1404, %f1405, %f1406, %f1407, %f1408, %f1409, %f1410};
$L__BB0_5:
	setp.gt.s32 	%p4, %r60, %r23;
	@%p4 bra 	$L__BB0_7;
	shl.b32 	%r590, %r3, 12;
	mov.u32 	%r591, shared_storage;
	add.s32 	%r592, %r590, %r591;
	add.s32 	%r593, %r592, 8192;
	mov.b32 	%r594, 16;
	wmma.load.a.sync.aligned.row.m16n16k16.shared.f16 	{%r595, %r596, %r597, %r598, %r599, %r600, %r601, %r602}, [%r593], %r594;
	add.s32 	%r603, %r592, 9216;
	wmma.load.a.sync.aligned.row.m16n16k16.shared.f16 	{%r604, %r605, %r606, %r607, %r608, %r609, %r610, %r611}, [%r603], %r594;
	add.s32 	%r612, %r592, 10240;
	wmma.load.a.sync.aligned.row.m16n16k16.shared.f16 	{%r613, %r614, %r615, %r616, %r617, %r618, %r619, %r620}, [%r612], %r594;
	add.s32 	%r621, %r592, 11264;
	wmma.load.a.sync.aligned.row.m16n16k16.shared.f16 	{%r622, %r623, %r624, %r625, %r626, %r627, %r628, %r629}, [%r621], %r594;
	shl.b32 	%r630, %r2, 12;
	add.s32 	%r631, %r630, %r591;
	add.s32 	%r632, %r631, 24576;
	wmma.load.b.sync.aligned.col.m16n16k16.shared.f16 	{%r633, %r634, %r635, %r636, %r637, %r638, %r639, %r640}, [%r632], %r594;
	add.s32 	%r641, %r631, 25600;
	wmma.load.b.sync.aligned.col.m16n16k16.shared.f16 	{%r642, %r643, %r644, %r645, %r646, %r647, %r648, %r649}, [%r641], %r594;
	add.s32 	%r650, %r631, 26624;
	wmma.load.b.sync.aligned.col.m16n16k16.shared.f16 	{%r651, %r652, %r653, %r654, %r655, %r656, %r657, %r658}, [%r650], %r594;
	add.s32 	%r659, %r631, 27648;
	wmma.load.b.sync.aligned.col.m16n16k16.shared.f16 	{%r660, %r661, %r662, %r663, %r664, %r665, %r666, %r667}, [%r659], %r594;
	wmma.mma.sync.aligned.row.col.m16n16k16.f32.f32 {%f1411, %f1412, %f1413, %f1414, %f1415, %f1416, %f1417, %f1418}, {%r595, %r596, %r597, %r598, %r599, %r600, %r601, %r602}, {%r633, %r634, %r635, %r636, %r637, %r638, %r639, %r640}, {%f1922, %f1921, %f1920, %f1919, %f1918, %f1917, %f1916, %f1915};
	wmma.mma.sync.aligned.row.col.m16n16k16.f32.f32 {%f1419, %f1420, %f1421, %f1422, %f1423, %f1424, %f1425, %f1426}, {%r595, %r596, %r597, %r598, %r599, %r600, %r601, %r602}, {%r642, %r643, %r644, %r645, %r646, %r647, %r648, %r649}, {%f1914, %f1913, %f1912, %f1911, %f1910, %f1909, %f1908, %f1907};
	wmma.mma.sync.aligned.row.col.m16n16k16.f32.f32 {%f1427, %f1428, %f1429, %f1430, %f1431, %f1432, %f1433, %f1434}, {%r595, %r596, %r597, %r598, %r599, %r600, %r601, %r602}, {%r651, %r652, %r653, %r654, %r655, %r656, %r657, %r658}, {%f1906, %f1905, %f1904, %f1903, %f1902, %f1901, %f1900, %f1899};
	wmma.mma.sync.aligned.row.col.m16n16k16.f32.f32 {%f1435, %f1436, %f1437, %f1438, %f1439, %f1440, %f1441, %f1442}, {%r595, %r596, %r597, %r598, %r599, %r600, %r601, %r602}, {%r660, %r661, %r662, %r663, %r664, %r665, %r666, %r667}, {%f1898, %f1897, %f1896, %f1895, %f1894, %f1893, %f1892, %f1891};
	wmma.mma.sync.aligned.row.col.m16n16k16.f32.f32 {%f1443, %f1444, %f1445, %f1446, %f1447, %f1448, %f1449, %f1450}, {%r604, %r605, %r606, %r607, %r608, %r609, %r610, %r611}, {%r633, %r634, %r635, %r636, %r637, %r638, %r639, %r640}, {%f1890, %f1889, %f1888, %f1887, %f1886, %f1885, %f1884, %f1883};
	wmma.mma.sync.aligned.row.col.m16n16k16.f32.f32 {%f1451, %f1452, %f1453, %f1454, %f1455, %f1456, %f1457, %f1458}, {%r604, %r605, %r606, %r607, %r608, %r609, %r610, %r611}, {%r642, %r643, %r644, %r645, %r646, %r647, %r648, %r649}, {%f1882, %f1881, %f1880, %f1879, %f1878, %f1877, %f1876, %f1875};
	wmma.mma.sync.aligned.row.col.m16n16k16.f32.f32 {%f1459, %f1460, %f1461, %f1462, %f1463, %f1464, %f1465, %f1466}, {%r604, %r605, %r606, %r607, %r608, %r609, %r610, %r611}, {%r651, %r652, %r653, %r654, %r655, %r656, %r657, %r658}, {%f1874, %f1873, %f1872, %f1871, %f1870, %f1869, %f1868, %f1867};
	wmma.mma.sync.aligned.row.col.m16n16k16.f32.f32 {%f1467, %f1468, %f1469, %f1470, %f1471, %f1472, %f1473, %f1474}, {%r604, %r605, %r606, %r607, %r608, %r609, %r610, %r611}, {%r660, %r661, %r662, %r663, %r664, %r665, %r666, %r667}, {%f1866, %f1865, %f1864, %f1863, %f1862, %f1861, %f1860, %f1859};
	wmma.mma.sync.aligned.row.col.m16n16k16.f32.f32 {%f1475, %f1476, %f1477, %f1478, %f1479, %f1480, %f1481, %f1482}, {%r613, %r614, %r615, %r616, %r617, %r618, %r619, %r620}, {%r633, %r634, %r635, %r636, %r637, %r638, %r639, %r640}, {%f1858, %f1857, %f1856, %f1855, %f1854, %f1853, %f1852, %f1851};
	wmma.mma.sync.aligned.row.col.m16n16k16.f32.f32 {%f1483, %f1484, %f1485, %f1486, %f1487, %f1488, %f1489, %f1490}, {%r613, %r614, %r615, %r616, %r617, %r618, %r619, %r620}, {%r642, %r643, %r644, %r645, %r646, %r647, %r648, %r649}, {%f1850, %f1849, %f1848, %f1847, %f1846, %f1845, %f1844, %f1843};
	wmma.mma.sync.aligned.row.col.m16n16k16.f32.f32 {%f1491, %f1492, %f1493, %f1494, %f1495, %f1496, %f1497, %f1498}, {%r613, %r614, %r615, %r616, %r617, %r618, %r619, %r620}, {%r651, %r652, %r653, %r654, %r655, %r656, %r657, %r658}, {%f1842, %f1841, %f1840, %f1839, %f1838, %f1837, %f1836, %f1835};
	wmma.mma.sync.aligned.row.col.m16n16k16.f32.f32 {%f1499, %f1500, %f1501, %f1502, %f1503, %f1504, %f1505, %f1506}, {%r613, %r614, %r615, %r616, %r617, %r618, %r619, %r620}, {%r660, %r661, %r662, %r663, %r664, %r665, %r666, %r667}, {%f1834, %f1833, %f1832, %f1831, %f1830, %f1829, %f1828, %f1827};
	wmma.mma.sync.aligned.row.col.m16n16k16.f32.f32 {%f1507, %f1508, %f1509, %f1510, %f1511, %f1512, %f1513, %f1514}, {%r622, %r623, %r624, %r625, %r626, %r627, %r628, %r629}, {%r633, %r634, %r635, %r636, %r637, %r638, %r639, %r640}, {%f1826, %f1825, %f1824, %f1823, %f1822, %f1821, %f1820, %f1819};
	wmma.mma.sync.aligned.row.col.m16n16k16.f32.f32 {%f1515, %f1516, %f1517, %f1518, %f1519, %f1520, %f1521, %f1522}, {%r622, %r623, %r624, %r625, %r626, %r627, %r628, %r629}, {%r642, %r643, %r644, %r645, %r646, %r647, %r648, %r649}, {%f1818, %f1817, %f1816, %f1815, %f1814, %f1813, %f1812, %f1811};
	wmma.mma.sync.aligned.row.col.m16n16k16.f32.f32 {%f1523, %f1524, %f1525, %f1526, %f1527, %f1528, %f1529, %f1530}, {%r622, %r623, %r624, %r625, %r626, %r627, %r628, %r629}, {%r651, %r652, %r653, %r654, %r655, %r656, %r657, %r658}, {%f1810, %f1809, %f1808, %f1807, %f1806, %f1805, %f1804, %f1803};
	wmma.mma.sync.aligned.row.col.m16n16k16.f32.f32 {%f1531, %f1532, %f1533, %f1534, %f1535, %f1536, %f1537, %f1538}, {%r622, %r623, %r624, %r625, %r626, %r627, %r628, %r629}, {%r660, %r661, %r662, %r663, %r664, %r665, %r666, %r667}, {%f1802, %f1801, %f1800, %f1799, %f1798, %f1797, %f1796, %f1795};
	add.s32 	%r668, %r592, 8704;
	wmma.load.a.sync.aligned.row.m16n16k16.shared.f16 	{%r669, %r670, %r671, %r672, %r673, %r674, %r675, %r676}, [%r668], %r594;
	add.s32 	%r677, %r592, 9728;
	wmma.load.a.sync.aligned.row.m16n16k16.shared.f16 	{%r678, %r679, %r680, %r681, %r682, %r683, %r684, %r685}, [%r677], %r594;
	add.s32 	%r686, %r592, 10752;
	wmma.load.a.sync.aligned.row.m16n16k16.shared.f16 	{%r687, %r688, %r689, %r690, %r691, %r692, %r693, %r694}, [%r686], %r594;
	add.s32 	%r695, %r592, 11776;
	wmma.load.a.sync.aligned.row.m16n16k16.shared.f16 	{%r696, %r697, %r698, %r699, %r700, %r701, %r702, %r703}, [%r695], %r594;
	add.s32 	%r704, %r631, 25088;
	wmma.load.b.sync.aligned.col.m16n16k16.shared.f16 	{%r705, %r706, %r707, %r708, %r709, %r710, %r711, %r712}, [%r704], %r594;
	add.s32 	%r713, %r631, 26112;
	wmma.load.b.sync.aligned.col.m16n16k16.shared.f16 	{%r714, %r715, %r716, %r717, %r718, %r719, %r720, %r721}, [%r713], %r594;
	add.s32 	%r722, %r631, 27136;
	wmma.load.b.sync.aligned.col.m16n16k16.shared.f16 	{%r723, %r724, %r725, %r726, %r727, %r728, %r729, %r730}, [%r722], %r594;
	add.s32 	%r731, %r631, 28160;
	wmma.load.b.sync.aligned.col.m16n16k16.shared.f16 	{%r732, %r733, %r734, %r735, %r736, %r737, %r738, %r739}, [%r731], %r594;
	wmma.mma.sync.aligned.row.col.m16n16k16.f32.f32 {%f1922, %f1921, %f1920, %f1919, %f1918, %f1917, %f1916, %f1915}, {%r669, %r670, %r671, %r672, %r673, %r674, %r675, %r676}, {%r705, %r706, %r707, %r708, %r709, %r710, %r711, %r712}, {%f1411, %f1412, %f1413, %f1414, %f1415, %f1416, %f1417, %f1418};
	wmma.mma.sync.aligned.row.col.m16n16k16.f32.f32 {%f1914, %f1913, %f1912, %f1911, %f1910, %f1909, %f1908, %f1907}, {%r669, %r670, %r671, %r672, %r673, %r674, %r675, %r676}, {%r714, %r715, %r716, %r717, %r718, %r719, %r720, %r721}, {%f1419, %f1420, %f1421, %f1422, %f1423, %f1424, %f1425, %f1426};
	wmma.mma.sync.aligned.row.col.m16n16k16.f32.f32 {%f1906, %f1905, %f1904, %f1903, %f1902, %f1901, %f1900, %f1899}, {%r669, %r670, %r671, %r672, %r673, %r674, %r675, %r676}, {%r723, %r724, %r725, %r726, %r727, %r728, %r729, %r730}, {%f1427, %f1428, %f1429, %f1430, %f1431, %f1432, %f1433, %f1434};
	wmma.mma.sync.aligned.row.col.m16n16k16.f32.f32 {%f1898, %f1897, %f1896, %f1895, %f1894, %f1893, %f1892, %f1891}, {%r669, %r670, %r671, %r672, %r673, %r674, %r675, %r676}, {%r732, %r733, %r734, %r735, %r736, %r737, %r738, %r739}, {%f1435, %f1436, %f1437, %f1438, %f1439, %f1440, %f1441, %f1442};
	wmma.mma.sync.aligned.row.col.m16n16k16.f32.f32 {%f1890, %f1889, %f1888, %f1887, %f1886, %f1885, %f1884, %f1883}, {%r678, %r679, %r680, %r681, %r682, %r683, %r684, %r685}, {%r705, %r706, %r707, %r708, %r709, %r710, %r711, %r712}, {%f1443, %f1444, %f1445, %f1446, %f1447, %f1448, %f1449, %f1450};
	wmma.mma.sync.aligned.row.col.m16n16k16.f32.f32 {%f1882, %f1881, %f1880, %f1879, %f1878, %f1877, %f1876, %f1875}, {%r678, %r679, %r680, %r681, %r682, %r683, %r684, %r685}, {%r714, %r715, %r716, %r717, %r718, %r719, %r720, %r721}, {%f1451, %f1452, %f1453, %f1454, %f1455, %f1456, %f1457, %f1458};
	wmma.mma.sync.aligned.row.col.m16n16k16.f32.f32 {%f1874, %f1873, %f1872, %f1871, %f1870, %f1869, %f1868, %f1867}, {%r678, %r679, %r680, %r681, %r682, %r683, %r684, %r685}, {%r723, %r724, %r725, %r726, %r727, %r728, %r729, %r730}, {%f1459, %f1460, %f1461, %f1462, %f1463, %f1464, %f1465, %f1466};
	wmma.mma.sync.aligned.row.col.m16n16k16.f32.f32 {%f1866, %f1865, %f1864, %f1863, %f1862, %f1861, %f1860, %f1859}, {%r678, %r679, %r680, %r681, %r682, %r683, %r684, %r685}, {%r732, %r733, %r734, %r735, %r736, %r737, %r738, %r739}, {%f1467, %f1468, %f1469, %f1470, %f1471, %f1472, %f1473, %f1474};
	wmma.mma.sync.aligned.row.col.m16n16k16.f32.f32 {%f1858, %f1857, %f1856, %f1855, %f1854, %f1853, %f1852, %f1851}, {%r687, %r688, %r689, %r690, %r691, %r692, %r693, %r694}, {%r705, %r706, %r707, %r708, %r709, %r710, %r711, %r712}, {%f1475, %f1476, %f1477, %f1478, %f1479, %f1480, %f1481, %f1482};
	wmma.mma.sync.aligned.row.col.m16n16k16.f32.f32 {%f1850, %f1849, %f1848, %f1847, %f1846, %f1845, %f1844, %f1843}, {%r687, %r688, %r689, %r690, %r691, %r692, %r693, %r694}, {%r714, %r715, %r716, %r717, %r718, %r719, %r720, %r721}, {%f1483, %f1484, %f1485, %f1486, %f1487, %f1488, %f1489, %f1490};
	wmma.mma.sync.aligned.row.col.m16n16k16.f32.f32 {%f1842, %f1841, %f1840, %f1839, %f1838, %f1837, %f1836, %f1835}, {%r687, %r688, %r689, %r690, %r691, %r692, %r693, %r694}, {%r723, %r724, %r725, %r726, %r727, %r728, %r729, %r730}, {%f1491, %f1492, %f1493, %f1494, %f1495, %f1496, %f1497, %f1498};
	wmma.mma.sync.aligned.row.col.m16n16k16.f32.f32 {%f1834, %f1833, %f1832, %f1831, %f1830, %f1829, %f1828, %f1827}, {%r687, %r688, %r689, %r690, %r691, %r692, %r693, %r694}, {%r732, %r733, %r734, %r735, %r736, %r737, %r738, %r739}, {%f1499, %f1500, %f1501, %f1502, %f1503, %f1504, %f1505, %f1506};
	wmma.mma.sync.aligned.row.col.m16n16k16.f32.f32 {%f1826, %f1825, %f1824, %f1823, %f1822, %f1821, %f1820, %f1819}, {%r696, %r697, %r698, %r699, %r700, %r701, %r702, %r703}, {%r705, %r706, %r707, %r708, %r709, %r710, %r711, %r712}, {%f1507, %f1508, %f1509, %f1510, %f1511, %f1512, %f1513, %f1514};
	wmma.mma.sync.aligned.row.col.m16n16k16.f32.f32 {%f1818, %f1817, %f1816, %f1815, %f1814, %f1813, %f1812, %f1811}, {%r696, %r697, %r698, %r699, %r700, %r701, %r702, %r703}, {%r714, %r715, %r716, %r717, %r718, %r719, %r720, %r721}, {%f1515, %f1516, %f1517, %f1518, %f1519, %f1520, %f1521, %f1522};
	wmma.mma.sync.aligned.row.col.m16n16k16.f32.f32 {%f1810, %f1809, %f1808, %f1807, %f1806, %f1805, %f1804, %f1803}, {%r696, %r697, %r698, %r699, %r700, %r701, %r702, %r703}, {%r723, %r724, %r725, %r726, %r727, %r728, %r729, %r730}, {%f1523, %f1524, %f1525, %f1526, %f1527, %f1528, %f1529, %f1530};
	wmma.mma.sync.aligned.row.col.m16n16k16.f32.f32 {%f1802, %f1801, %f1800, %f1799, %f1798, %f1797, %f1796, %f1795}, {%r696, %r697, %r698, %r699, %r700, %r701, %r702, %r703}, {%r732, %r733, %r734, %r735, %r736, %r737, %r738, %r739}, {%f1531, %f1532, %f1533, %f1534, %f1535, %f1536, %f1537, %f1538};
$L__BB0_7:
	cvta.to.global.u64 	%rd85, %rd14;
	shl.b32 	%r740, %r3, 11;
	shl.b32 	%r741, %r2, 10;
	add.s32 	%r742, %r741, %r740;
	shl.b32 	%r743, %r742, 2;
	mov.u32 	%r744, shared_storage;
	add.s32 	%r745, %r744, %r743;
	mov.b32 	%r746, 16;
	wmma.store.d.sync.aligned.row.m16n16k16.shared.f32 	[%r745], {%f1922, %f1921, %f1920, %f1919, %f1918, %f1917, %f1916, %f1915}, %r746;
	add.s32 	%r747, %r745, 1024;
	wmma.store.d.sync.aligned.row.m16n16k16.shared.f32 	[%r747], {%f1914, %f1913, %f1912, %f1911, %f1910, %f1909, %f1908, %f1907}, %r746;
	add.s32 	%r748, %r745, 2048;
	wmma.store.d.sync.aligned.row.m16n16k16.shared.f32 	[%r748], {%f1906, %f1905, %f1904, %f1903, %f1902, %f1901, %f1900, %f1899}, %r746;
	add.s32 	%r749, %r745, 3072;
	wmma.store.d.sync.aligned.row.m16n16k16.shared.f32 	[%r749], {%f1898, %f1897, %f1896, %f1895, %f1894, %f1893, %f1892, %f1891}, %r746;
	wmma.store.d.sync.aligned.row.m16n16k16.shared.f32 	[%r748], {%f1890, %f1889, %f1888, %f1887, %f1886, %f1885, %f1884, %f1883}, %r746;
	wmma.store.d.sync.aligned.row.m16n16k16.shared.f32 	[%r749], {%f1882, %f1881, %f1880, %f1879, %f1878, %f1877, %f1876, %f1875}, %r746;
	add.s32 	%r750, %r745, 4096;
	wmma.store.d.sync.aligned.row.m16n16k16.shared.f32 	[%r750], {%f1874, %f1873, %f1872, %f1871, %f1870, %f1869, %f1868, %f1867}, %r746;
	add.s32 	%r751, %r745, 5120;
	wmma.store.d.sync.aligned.row.m16n16k16.shared.f32 	[%r751], {%f1866, %f1865, %f1864, %f1863, %f1862, %f1861, %f1860, %f1859}, %r746;
	wmma.store.d.sync.aligned.row.m16n16k16.shared.f32 	[%r750], {%f1858, %f1857, %f1856, %f1855, %f1854, %f1853, %f1852, %f1851}, %r746;
	wmma.store.d.sync.aligned.row.m16n16k16.shared.f32 	[%r751], {%f1850, %f1849, %f1848, %f1847, %f1846, %f1845, %f1844, %f1843}, %r746;
	add.s32 	%r752, %r745, 6144;
	wmma.store.d.sync.aligned.row.m16n16k16.shared.f32 	[%r752], {%f1842, %f1841, %f1840, %f1839, %f1838, %f1837, %f1836, %f1835}, %r746;
	add.s32 	%r753, %r745, 7168;
	wmma.store.d.sync.aligned.row.m16n16k16.shared.f32 	[%r753], {%f1834, %f1833, %f1832, %f1831, %f1830, %f1829, %f1828, %f1827}, %r746;
	wmma.store.d.sync.aligned.row.m16n16k16.shared.f32 	[%r752], {%f1826, %f1825, %f1824, %f1823, %f1822, %f1821, %f1820, %f1819}, %r746;
	wmma.store.d.sync.aligned.row.m16n16k16.shared.f32 	[%r753], {%f1818, %f1817, %f1816, %f1815, %f1814, %f1813, %f1812, %f1811}, %r746;
	add.s32 	%r754, %r745, 8192;
	wmma.store.d.sync.aligned.row.m16n16k16.shared.f32 	[%r754], {%f1810, %f1809, %f1808, %f1807, %f1806, %f1805, %f1804, %f1803}, %r746;
	add.s32 	%r755, %r745, 9216;
	wmma.store.d.sync.aligned.row.m16n16k16.shared.f32 	[%r755], {%f1802, %f1801, %f1800, %f1799, %f1798, %f1797, %f1796, %f1795}, %r746;
	bar.sync 	0;
	and.b32  	%r756, %r1, 15;
	shl.b32 	%r757, %r4, 4;
	and.b32  	%r758, %r757, 2096896;
	or.b32  	%r759, %r758, %r756;
	add.s32 	%r760, %r4, %r14;
	shl.b32 	%r761, %r759, 2;
	add.s32 	%r762, %r744, %r761;
	ld.shared.f32 	%f1539, [%r762];
	// begin inline asm
	{  cvt.rn.f16.f32 %rs1, %f1539;}

	// end inline asm
	mad.lo.s32 	%r763, %r5, %r61, %r760;
	mul.wide.s32 	%rd86, %r763, 2;
	add.s64 	%rd87, %rd85, %rd86;
	st.global.u16 	[%rd87], %rs1;
	ld.shared.f32 	%f1540, [%r762+64];
	// begin inline asm
	{  cvt.rn.f16.f32 %rs2, %f1540;}

	// end inline asm
	mul.wide.s32 	%rd88, %r61, 2;
	add.s64 	%rd89, %rd87, %rd88;
	st.global.u16 	[%rd89], %rs2;
	ld.shared.f32 	%f1541, [%r762+128];
	// begin inline asm
	{  cvt.rn.f16.f32 %rs3, %f1541;}

	// end inline asm
	add.s64 	%rd90, %rd89, %rd88;
	st.global.u16 	[%rd90], %rs3;
	ld.shared.f32 	%f1542, [%r762+192];
	// begin inline asm
	{  cvt.rn.f16.f32 %rs4, %f1542;}

	// end inline asm
	add.s64 	%rd91, %rd90, %rd88;
	st.global.u16 	[%rd91], %rs4;
	ld.shared.f32 	%f1543, [%r762+256];
	// begin inline asm
	{  cvt.rn.f16.f32 %rs5, %f1543;}

	// end inline asm
	add.s64 	%rd92, %rd91, %rd88;
	st.global.u16 	[%rd92], %rs5;
	ld.shared.f32 	%f1544, [%r762+320];
	// begin inline asm
	{  cvt.rn.f16.f32 %rs6, %f1544;}

	// end inline asm
	add.s64 	%rd93, %rd92, %rd88;
	st.global.u16 	[%rd93], %rs6;
	ld.shared.f32 	%f1545, [%r762+384];
	// begin inline asm
	{  cvt.rn.f16.f32 %rs7, %f1545;}

	// end inline asm
	add.s64 	%rd94, %rd93, %rd88;
	st.global.u16 	[%rd94], %rs7;
	ld.shared.f32 	%f1546, [%r762+448];
	// begin inline asm
	{  cvt.rn.f16.f32 %rs8, %f1546;}

	// end inline asm
	add.s64 	%rd95, %rd94, %rd88;
	st.global.u16 	[%rd95], %rs8;
	ld.shared.f32 	%f1547, [%r762+512];
	// begin inline asm
	{  cvt.rn.f16.f32 %rs9, %f1547;}

	// end inline asm
	add.s64 	%rd96, %rd95, %rd88;
	st.global.u16 	[%rd96], %rs9;
	ld.shared.f32 	%f1548, [%r762+576];
	// begin inline asm
	{  cvt.rn.f16.f32 %rs10, %f1548;}

	// end inline asm
	add.s64 	%rd97, %rd96, %rd88;
	st.global.u16 	[%rd97], %rs10;
	ld.shared.f32 	%f1549, [%r762+640];
	// begin inline asm
	{  cvt.rn.f16.f32 %rs11, %f1549;}

	// end inline asm
	add.s64 	%rd98, %rd97, %rd88;
	st.global.u16 	[%rd98], %rs11;
	ld.shared.f32 	%f1550, [%r762+704];
	// begin inline asm
	{  cvt.rn.f16.f32 %rs12, %f1550;}

	// end inline asm
	add.s64 	%rd99, %rd98, %rd88;
	st.global.u16 	[%rd99], %rs12;
	ld.shared.f32 	%f1551, [%r762+768];
	// begin inline asm
	{  cvt.rn.f16.f32 %rs13, %f1551;}

	// end inline asm
	add.s64 	%rd100, %rd99, %rd88;
	st.global.u16 	[%rd100], %rs13;
	ld.shared.f32 	%f1552, [%r762+832];
	// begin inline asm
	{  cvt.rn.f16.f32 %rs14, %f1552;}

	// end inline asm
	add.s64 	%rd101, %rd100, %rd88;
	st.global.u16 	[%rd101], %rs14;
	ld.shared.f32 	%f1553, [%r762+896];
	// begin inline asm
	{  cvt.rn.f16.f32 %rs15, %f1553;}

	// end inline asm
	add.s64 	%rd102, %rd101, %rd88;
	st.global.u16 	[%rd102], %rs15;
	ld.shared.f32 	%f1554, [%r762+960];
	// begin inline asm
	{  cvt.rn.f16.f32 %rs16, %f1554;}

	// end inline asm
	add.s64 	%rd103, %rd102, %rd88;
	st.global.u16 	[%rd103], %rs16;
	ld.shared.f32 	%f1555, [%r762+2048];
	// begin inline asm
	{  cvt.rn.f16.f32 %rs17, %f1555;}

	// end inline asm
	add.s64 	%rd104, %rd103, %rd88;
	st.global.u16 	[%rd104], %rs17;
	ld.shared.f32 	%f1556, [%r762+2112];
	// begin inline asm
	{  cvt.rn.f16.f32 %rs18, %f1556;}

	// end inline asm
	add.s64 	%rd105, %rd104, %rd88;
	st.global.u16 	[%rd105], %rs18;
	ld.shared.f32 	%f1557, [%r762+2176];
	// begin inline asm
	{  cvt.rn.f16.f32 %rs19, %f1557;}

	// end inline asm
	add.s64 	%rd106, %rd105, %rd88;
	st.global.u16 	[%rd106], %rs19;
	ld.shared.f32 	%f1558, [%r762+2240];
	// begin inline asm
	{  cvt.rn.f16.f32 %rs20, %f1558;}

	// end inline asm
	add.s64 	%rd107, %rd106, %rd88;
	st.global.u16 	[%rd107], %rs20;
	ld.shared.f32 	%f1559, [%r762+2304];
	// begin inline asm
	{  cvt.rn.f16.f32 %rs21, %f1559;}

	// end inline asm
	add.s64 	%rd108, %rd107, %rd88;
	st.global.u16 	[%rd108], %rs21;
	ld.shared.f32 	%f1560, [%r762+2368];
	// begin inline asm
	{  cvt.rn.f16.f32 %rs22, %f1560;}

	// end inline asm
	add.s64 	%rd109, %rd108, %rd88;
	st.global.u16 	[%rd109], %rs22;
	ld.shared.f32 	%f1561, [%r762+2432];
	// begin inline asm
	{  cvt.rn.f16.f32 %rs23, %f1561;}

	// end inline asm
	add.s64 	%rd110, %rd109, %rd88;
	st.global.u16 	[%rd110], %rs23;
	ld.shared.f32 	%f1562, [%r762+2496];
	// begin inline asm
	{  cvt.rn.f16.f32 %rs24, %f1562;}

	// end inline asm
	add.s64 	%rd111, %rd110, %rd88;
	st.global.u16 	[%rd111], %rs24;
	ld.shared.f32 	%f1563, [%r762+2560];
	// begin inline asm
	{  cvt.rn.f16.f32 %rs25, %f1563;}

	// end inline asm
	add.s64 	%rd112, %rd111, %rd88;
	st.global.u16 	[%rd112], %rs25;
	ld.shared.f32 	%f1564, [%r762+2624];
	// begin inline asm
	{  cvt.rn.f16.f32 %rs26, %f1564;}

	// end inline asm
	add.s64 	%rd113, %rd112, %rd88;
	st.global.u16 	[%rd113], %rs26;
	ld.shared.f32 	%f1565, [%r762+2688];
	// begin inline asm
	{  cvt.rn.f16.f32 %rs27, %f1565;}

	// end inline asm
	add.s64 	%rd114, %rd113, %rd88;
	st.global.u16 	[%rd114], %rs27;
	ld.shared.f32 	%f1566, [%r762+2752];
	// begin inline asm
	{  cvt.rn.f16.f32 %rs28, %f1566;}

	// end inline asm
	add.s64 	%rd115, %rd114, %rd88;
	st.global.u16 	[%rd115], %rs28;
	ld.shared.f32 	%f1567, [%r762+2816];
	// begin inline asm
	{  cvt.rn.f16.f32 %rs29, %f1567;}

	// end inline asm
	add.s64 	%rd116, %rd115, %rd88;
	st.global.u16 	[%rd116], %rs29;
	ld.shared.f32 	%f1568, [%r762+2880];
	// begin inline asm
	{  cvt.rn.f16.f32 %rs30, %f1568;}

	// end inline asm
	add.s64 	%rd117, %rd116, %rd88;
	st.global.u16 	[%rd117], %rs30;
	ld.shared.f32 	%f1569, [%r762+2944];
	// begin inline asm
	{  cvt.rn.f16.f32 %rs31, %f1569;}

	// end inline asm
	add.s64 	%rd118, %rd117, %rd88;
	st.global.u16 	[%rd118], %rs31;
	ld.shared.f32 	%f1570, [%r762+3008];
	// begin inline asm
	{  cvt.rn.f16.f32 %rs32, %f1570;}

	// end inline asm
	add.s64 	%rd119, %rd118, %rd88;
	st.global.u16 	[%rd119], %rs32;
	ld.shared.f32 	%f1571, [%r762+4096];
	// begin inline asm
	{  cvt.rn.f16.f32 %rs33, %f1571;}

	// end inline asm
	add.s64 	%rd120, %rd119, %rd88;
	st.global.u16 	[%rd120], %rs33;
	ld.shared.f32 	%f1572, [%r762+4160];
	// begin inline asm
	{  cvt.rn.f16.f32 %rs34, %f1572;}

	// end inline asm
	add.s64 	%rd121, %rd120, %rd88;
	st.global.u16 	[%rd121], %rs34;
	ld.shared.f32 	%f1573, [%r762+4224];
	// begin inline asm
	{  cvt.rn.f16.f32 %rs35, %f1573;}

	// end inline asm
	add.s64 	%rd122, %rd121, %rd88;
	st.global.u16 	[%rd122], %rs35;
	ld.shared.f32 	%f1574, [%r762+4288];
	// begin inline asm
	{  cvt.rn.f16.f32 %rs36, %f1574;}

	// end inline asm
	add.s64 	%rd123, %rd122, %rd88;
	st.global.u16 	[%rd123], %rs36;
	ld.shared.f32 	%f1575, [%r762+4352];
	// begin inline asm
	{  cvt.rn.f16.f32 %rs37, %f1575;}

	// end inline asm
	add.s64 	%rd124, %rd123, %rd88;
	st.global.u16 	[%rd124], %rs37;
	ld.shared.f32 	%f1576, [%r762+4416];
	// begin inline asm
	{  cvt.rn.f16.f32 %rs38, %f1576;}

	// end inline asm
	add.s64 	%rd125, %rd124, %rd88;
	st.global.u16 	[%rd125], %rs38;
	ld.shared.f32 	%f1577, [%r762+4480];
	// begin inline asm
	{  cvt.rn.f16.f32 %rs39, %f1577;}

	// end inline asm
	add.s64 	%rd126, %rd125, %rd88;
	st.global.u16 	[%rd126], %rs39;
	ld.shared.f32 	%f1578, [%r762+4544];
	// begin inline asm
	{  cvt.rn.f16.f32 %rs40, %f1578;}

	// end inline asm
	add.s64 	%rd127, %rd126, %rd88;
	st.global.u16 	[%rd127], %rs40;
	ld.shared.f32 	%f1579, [%r762+4608];
	// begin inline asm
	{  cvt.rn.f16.f32 %rs41, %f1579;}

	// end inline asm
	add.s64 	%rd128, %rd127, %rd88;
	st.global.u16 	[%rd128], %rs41;
	ld.shared.f32 	%f1580, [%r762+4672];
	// begin inline asm
	{  cvt.rn.f16.f32 %rs42, %f1580;}

	// end inline asm
	add.s64 	%rd129, %rd128, %rd88;
	st.global.u16 	[%rd129], %rs42;
	ld.shared.f32 	%f1581, [%r762+4736];
	// begin inline asm
	{  cvt.rn.f16.f32 %rs43, %f1581;}

	// end inline asm
	add.s64 	%rd130, %rd129, %rd88;
	st.global.u16 	[%rd130], %rs43;
	ld.shared.f32 	%f1582, [%r762+4800];
	// begin inline asm
	{  cvt.rn.f16.f32 %rs44, %f1582;}

	// end inline asm
	add.s64 	%rd131, %rd130, %rd88;
	st.global.u16 	[%rd131], %rs44;
	ld.shared.f32 	%f1583, [%r762+4864];
	// begin inline asm
	{  cvt.rn.f16.f32 %rs45, %f1583;}

	// end inline asm
	add.s64 	%rd132, %rd131, %rd88;
	st.global.u16 	[%rd132], %rs45;
	ld.shared.f32 	%f1584, [%r762+4928];
	// begin inline asm
	{  cvt.rn.f16.f32 %rs46, %f1584;}

	// end inline asm
	add.s64 	%rd133, %rd132, %rd88;
	st.global.u16 	[%rd133], %rs46;
	ld.shared.f32 	%f1585, [%r762+4992];
	// begin inline asm
	{  cvt.rn.f16.f32 %rs47, %f1585;}

	// end inline asm
	add.s64 	%rd134, %rd133, %rd88;
	st.global.u16 	[%rd134], %rs47;
	ld.shared.f32 	%f1586, [%r762+5056];
	// begin inline asm
	{  cvt.rn.f16.f32 %rs48, %f1586;}

	// end inline asm
	add.s64 	%rd135, %rd134, %rd88;
	st.global.u16 	[%rd135], %rs48;
	ld.shared.f32 	%f1587, [%r762+6144];
	// begin inline asm
	{  cvt.rn.f16.f32 %rs49, %f1587;}

	// end inline asm
	add.s64 	%rd136, %rd135, %rd88;
	st.global.u16 	[%rd136], %rs49;
	ld.shared.f32 	%f1588, [%r762+6208];
	// begin inline asm
	{  cvt.rn.f16.f32 %rs50, %f1588;}

	// end inline asm
	add.s64 	%rd137, %rd136, %rd88;
	st.global.u16 	[%rd137], %rs50;
	ld.shared.f32 	%f1589, [%r762+6272];
	// begin inline asm
	{  cvt.rn.f16.f32 %rs51, %f1589;}

	// end inline asm
	add.s64 	%rd138, %rd137, %rd88;
	st.global.u16 	[%rd138], %rs51;
	ld.shared.f32 	%f1590, [%r762+6336];
	// begin inline asm
	{  cvt.rn.f16.f32 %rs52, %f1590;}

	// end inline asm
	add.s64 	%rd139, %rd138, %rd88;
	st.global.u16 	[%rd139], %rs52;
	ld.shared.f32 	%f1591, [%r762+6400];
	// begin inline asm
	{  cvt.rn.f16.f32 %rs53, %f1591;}

	// end inline asm
	add.s64 	%rd140, %rd139, %rd88;
	st.global.u16 	[%rd140], %rs53;
	ld.shared.f32 	%f1592, [%r762+6464];
	// begin inline asm
	{  cvt.rn.f16.f32 %rs54, %f1592;}

	// end inline asm
	add.s64 	%rd141, %rd140, %rd88;
	st.global.u16 	[%rd141], %rs54;
	ld.shared.f32 	%f1593, [%r762+6528];
	// begin inline asm
	{  cvt.rn.f16.f32 %rs55, %f1593;}

	// end inline asm
	add.s64 	%rd142, %rd141, %rd88;
	st.global.u16 	[%rd142], %rs55;
	ld.shared.f32 	%f1594, [%r762+6592];
	// begin inline asm
	{  cvt.rn.f16.f32 %rs56, %f1594;}

	// end inline asm
	add.s64 	%rd143, %rd142, %rd88;
	st.global.u16 	[%rd143], %rs56;
	ld.shared.f32 	%f1595, [%r762+6656];
	// begin inline asm
	{  cvt.rn.f16.f32 %rs57, %f1595;}

	// end inline asm
	add.s64 	%rd144, %rd143, %rd88;
	st.global.u16 	[%rd144], %rs57;
	ld.shared.f32 	%f1596, [%r762+6720];
	// begin inline asm
	{  cvt.rn.f16.f32 %rs58, %f1596;}

	// end inline asm
	add.s64 	%rd145, %rd144, %rd88;
	st.global.u16 	[%rd145], %rs58;
	ld.shared.f32 	%f1597, [%r762+6784];
	// begin inline asm
	{  cvt.rn.f16.f32 %rs59, %f1597;}

	// end inline asm
	add.s64 	%rd146, %rd145, %rd88;
	st.global.u16 	[%rd146], %rs59;
	ld.shared.f32 	%f1598, [%r762+6848];
	// begin inline asm
	{  cvt.rn.f16.f32 %rs60, %f1598;}

	// end inline asm
	add.s64 	%rd147, %rd146, %rd88;
	st.global.u16 	[%rd147], %rs60;
	ld.shared.f32 	%f1599, [%r762+6912];
	// begin inline asm
	{  cvt.rn.f16.f32 %rs61, %f1599;}

	// end inline asm
	add.s64 	%rd148, %rd147, %rd88;
	st.global.u16 	[%rd148], %rs61;
	ld.shared.f32 	%f1600, [%r762+6976];
	// begin inline asm
	{  cvt.rn.f16.f32 %rs62, %f1600;}

	// end inline asm
	add.s64 	%rd149, %rd148, %rd88;
	st.global.u16 	[%rd149], %rs62;
	ld.shared.f32 	%f1601, [%r762+7040];
	// begin inline asm
	{  cvt.rn.f16.f32 %rs63, %f1601;}

	// end inline asm
	add.s64 	%rd150, %rd149, %rd88;
	st.global.u16 	[%rd150], %rs63;
	ld.shared.f32 	%f1602, [%r762+7104];
	// begin inline asm
	{  cvt.rn.f16.f32 %rs64, %f1602;}

	// end inline asm
	add.s64 	%rd151, %rd150, %rd88;
	st.global.u16 	[%rd151], %rs64;
	ld.shared.f32 	%f1603, [%r762+8192];
	// begin inline asm
	{  cvt.rn.f16.f32 %rs65, %f1603;}

	// end inline asm
	add.s64 	%rd152, %rd151, %rd88;
	st.global.u16 	[%rd152], %rs65;
	ld.shared.f32 	%f1604, [%r762+8256];
	// begin inline asm
	{  cvt.rn.f16.f32 %rs66, %f1604;}

	// end inline asm
	add.s64 	%rd153, %rd152, %rd88;
	st.global.u16 	[%rd153], %rs66;
	ld.shared.f32 	%f1605, [%r762+8320];
	// begin inline asm
	{  cvt.rn.f16.f32 %rs67, %f1605;}

	// end inline asm
	add.s64 	%rd154, %rd153, %rd88;
	st.global.u16 	[%rd154], %rs67;
	ld.shared.f32 	%f1606, [%r762+8384];
	// begin inline asm
	{  cvt.rn.f16.f32 %rs68, %f1606;}

	// end inline asm
	add.s64 	%rd155, %rd154, %rd88;
	st.global.u16 	[%rd155], %rs68;
	ld.shared.f32 	%f1607, [%r762+8448];
	// begin inline asm
	{  cvt.rn.f16.f32 %rs69, %f1607;}

	// end inline asm
	add.s64 	%rd156, %rd155, %rd88;
	st.global.u16 	[%rd156], %rs69;
	ld.shared.f32 	%f1608, [%r762+8512];
	// begin inline asm
	{  cvt.rn.f16.f32 %rs70, %f1608;}

	// end inline asm
	add.s64 	%rd157, %rd156, %rd88;
	st.global.u16 	[%rd157], %rs70;
	ld.shared.f32 	%f1609, [%r762+8576];
	// begin inline asm
	{  cvt.rn.f16.f32 %rs71, %f1609;}

	// end inline asm
	add.s64 	%rd158, %rd157, %rd88;
	st.global.u16 	[%rd158], %rs71;
	ld.shared.f32 	%f1610, [%r762+8640];
	// begin inline asm
	{  cvt.rn.f16.f32 %rs72, %f1610;}

	// end inline asm
	add.s64 	%rd159, %rd158, %rd88;
	st.global.u16 	[%rd159], %rs72;
	ld.shared.f32 	%f1611, [%r762+8704];
	// begin inline asm
	{  cvt.rn.f16.f32 %rs73, %f1611;}

	// end inline asm
	add.s64 	%rd160, %rd159, %rd88;
	st.global.u16 	[%rd160], %rs73;
	ld.shared.f32 	%f1612, [%r762+8768];
	// begin inline asm
	{  cvt.rn.f16.f32 %rs74, %f1612;}

	// end inline asm
	add.s64 	%rd161, %rd160, %rd88;
	st.global.u16 	[%rd161], %rs74;
	ld.shared.f32 	%f1613, [%r762+8832];
	// begin inline asm
	{  cvt.rn.f16.f32 %rs75, %f1613;}

	// end inline asm
	add.s64 	%rd162, %rd161, %rd88;
	st.global.u16 	[%rd162], %rs75;
	ld.shared.f32 	%f1614, [%r762+8896];
	// begin inline asm
	{  cvt.rn.f16.f32 %rs76, %f1614;}

	// end inline asm
	add.s64 	%rd163, %rd162, %rd88;
	st.global.u16 	[%rd163], %rs76;
	ld.shared.f32 	%f1615, [%r762+8960];
	// begin inline asm
	{  cvt.rn.f16.f32 %rs77, %f1615;}

	// end inline asm
	add.s64 	%rd164, %rd163, %rd88;
	st.global.u16 	[%rd164], %rs77;
	ld.shared.f32 	%f1616, [%r762+9024];
	// begin inline asm
	{  cvt.rn.f16.f32 %rs78, %f1616;}

	// end inline asm
	add.s64 	%rd165, %rd164, %rd88;
	st.global.u16 	[%rd165], %rs78;
	ld.shared.f32 	%f1617, [%r762+9088];
	// begin inline asm
	{  cvt.rn.f16.f32 %rs79, %f1617;}

	// end inline asm
	add.s64 	%rd166, %rd165, %rd88;
	st.global.u16 	[%rd166], %rs79;
	ld.shared.f32 	%f1618, [%r762+9152];
	// begin inline asm
	{  cvt.rn.f16.f32 %rs80, %f1618;}

	// end inline asm
	add.s64 	%rd167, %rd166, %rd88;
	st.global.u16 	[%rd167], %rs80;
	ld.shared.f32 	%f1619, [%r762+10240];
	// begin inline asm
	{  cvt.rn.f16.f32 %rs81, %f1619;}

	// end inline asm
	add.s64 	%rd168, %rd167, %rd88;
	st.global.u16 	[%rd168], %rs81;
	ld.shared.f32 	%f1620, [%r762+10304];
	// begin inline asm
	{  cvt.rn.f16.f32 %rs82, %f1620;}

	// end inline asm
	add.s64 	%rd169, %rd168, %rd88;
	st.global.u16 	[%rd169], %rs82;
	ld.shared.f32 	%f1621, [%r762+10368];
	// begin inline asm
	{  cvt.rn.f16.f32 %rs83, %f1621;}

	// end inline asm
	add.s64 	%rd170, %rd169, %rd88;
	st.global.u16 	[%rd170], %rs83;
	ld.shared.f32 	%f1622, [%r762+10432];
	// begin inline asm
	{  cvt.rn.f16.f32 %rs84, %f1622;}

	// end inline asm
	add.s64 	%rd171, %rd170, %rd88;
	st.global.u16 	[%rd171], %rs84;
	ld.shared.f32 	%f1623, [%r762+10496];
	// begin inline asm
	{  cvt.rn.f16.f32 %rs85, %f1623;}

	// end inline asm
	add.s64 	%rd172, %rd171, %rd88;
	st.global.u16 	[%rd172], %rs85;
	ld.shared.f32 	%f1624, [%r762+10560];
	// begin inline asm
	{  cvt.rn.f16.f32 %rs86, %f1624;}

	// end inline asm
	add.s64 	%rd173, %rd172, %rd88;
	st.global.u16 	[%rd173], %rs86;
	ld.shared.f32 	%f1625, [%r762+10624];
	// begin inline asm
	{  cvt.rn.f16.f32 %rs87, %f1625;}

	// end inline asm
	add.s64 	%rd174, %rd173, %rd88;
	st.global.u16 	[%rd174], %rs87;
	ld.shared.f32 	%f1626, [%r762+10688];
	// begin inline asm
	{  cvt.rn.f16.f32 %rs88, %f1626;}

	// end inline asm
	add.s64 	%rd175, %rd174, %rd88;
	st.global.u16 	[%rd175], %rs88;
	ld.shared.f32 	%f1627, [%r762+10752];
	// begin inline asm
	{  cvt.rn.f16.f32 %rs89, %f1627;}

	// end inline asm
	add.s64 	%rd176, %rd175, %rd88;
	st.global.u16 	[%rd176], %rs89;
	ld.shared.f32 	%f1628, [%r762+10816];
	// begin inline asm
	{  cvt.rn.f16.f32 %rs90, %f1628;}

	// end inline asm
	add.s64 	%rd177, %rd176, %rd88;
	st.global.u16 	[%rd177], %rs90;
	ld.shared.f32 	%f1629, [%r762+10880];
	// begin inline asm
	{  cvt.rn.f16.f32 %rs91, %f1629;}

	// end inline asm
	add.s64 	%rd178, %rd177, %rd88;
	st.global.u16 	[%rd178], %rs91;
	ld.shared.f32 	%f1630, [%r762+10944];
	// begin inline asm
	{  cvt.rn.f16.f32 %rs92, %f1630;}

	// end inline asm
	add.s64 	%rd179, %rd178, %rd88;
	st.global.u16 	[%rd179], %rs92;
	ld.shared.f32 	%f1631, [%r762+11008];
	// begin inline asm
	{  cvt.rn.f16.f32 %rs93, %f1631;}

	// end inline asm
	add.s64 	%rd180, %rd179, %rd88;
	st.global.u16 	[%rd180], %rs93;
	ld.shared.f32 	%f1632, [%r762+11072];
	// begin inline asm
	{  cvt.rn.f16.f32 %rs94, %f1632;}

	// end inline asm
	add.s64 	%rd181, %rd180, %rd88;
	st.global.u16 	[%rd181], %rs94;
	ld.shared.f32 	%f1633, [%r762+11136];
	// begin inline asm
	{  cvt.rn.f16.f32 %rs95, %f1633;}

	// end inline asm
	add.s64 	%rd182, %rd181, %rd88;
	st.global.u16 	[%rd182], %rs95;
	ld.shared.f32 	%f1634, [%r762+11200];
	// begin inline asm
	{  cvt.rn.f16.f32 %rs96, %f1634;}

	// end inline asm
	add.s64 	%rd183, %rd182, %rd88;
	st.global.u16 	[%rd183], %rs96;
	ld.shared.f32 	%f1635, [%r762+12288];
	// begin inline asm
	{  cvt.rn.f16.f32 %rs97, %f1635;}

	// end inline asm
	add.s64 	%rd184, %rd183, %rd88;
	st.global.u16 	[%rd184], %rs97;
	ld.shared.f32 	%f1636, [%r762+12352];
	// begin inline asm
	{  cvt.rn.f16.f32 %rs98, %f1636;}

	// end inline asm
	add.s64 	%rd185, %rd184, %rd88;
	st.global.u16 	[%rd185], %rs98;
	ld.shared.f32 	%f1637, [%r762+12416];
	// begin inline asm
	{  cvt.rn.f16.f32 %rs99, %f1637;}

	// end inline asm
	add.s64 	%rd186, %rd185, %rd88;
	st.global.u16 	[%rd186], %rs99;
	ld.shared.f32 	%f1638, [%r762+12480];
	// begin inline asm
	{  cvt.rn.f16.f32 %rs100, %f1638;}

	// end inline asm
	add.s64 	%rd187, %rd186, %rd88;
	st.global.u16 	[%rd187], %rs100;
	ld.shared.f32 	%f1639, [%r762+12544];
	// begin inline asm
	{  cvt.rn.f16.f32 %rs101, %f1639;}

	// end inline asm
	add.s64 	%rd188, %rd187, %rd88;
	st.global.u16 	[%rd188], %rs101;
	ld.shared.f32 	%f1640, [%r762+12608];
	// begin inline asm
	{  cvt.rn.f16.f32 %rs102, %f1640;}

	// end inline asm
	add.s64 	%rd189, %rd188, %rd88;
	st.global.u16 	[%rd189], %rs102;
	ld.shared.f32 	%f1641, [%r762+12672];
	// begin inline asm
	{  cvt.rn.f16.f32 %rs103, %f1641;}

	// end inline asm
	add.s64 	%rd190, %rd189, %rd88;
	st.global.u16 	[%rd190], %rs103;
	ld.shared.f32 	%f1642, [%r762+12736];
	// begin inline asm
	{  cvt.rn.f16.f32 %rs104, %f1642;}

	// end inline asm
	add.s64 	%rd191, %rd190, %rd88;
	st.global.u16 	[%rd191], %rs104;
	ld.shared.f32 	%f1643, [%r762+12800];
	// begin inline asm
	{  cvt.rn.f16.f32 %rs105, %f1643;}

	// end inline asm
	add.s64 	%rd192, %rd191, %rd88;
	st.global.u16 	[%rd192], %rs105;
	ld.shared.f32 	%f1644, [%r762+12864];
	// begin inline asm
	{  cvt.rn.f16.f32 %rs106, %f1644;}

	// end inline asm
	add.s64 	%rd193, %rd192, %rd88;
	st.global.u16 	[%rd193], %rs106;
	ld.shared.f32 	%f1645, [%r762+12928];
	// begin inline asm
	{  cvt.rn.f16.f32 %rs107, %f1645;}

	// end inline asm
	add.s64 	%rd194, %rd193, %rd88;
	st.global.u16 	[%rd194], %rs107;
	ld.shared.f32 	%f1646, [%r762+12992];
	// begin inline asm
	{  cvt.rn.f16.f32 %rs108, %f1646;}

	// end inline asm
	add.s64 	%rd195, %rd194, %rd88;
	st.global.u16 	[%rd195], %rs108;
	ld.shared.f32 	%f1647, [%r762+13056];
	// begin inline asm
	{  cvt.rn.f16.f32 %rs109, %f1647;}

	// end inline asm
	add.s64 	%rd196, %rd195, %rd88;
	st.global.u16 	[%rd196], %rs109;
	ld.shared.f32 	%f1648, [%r762+13120];
	// begin inline asm
	{  cvt.rn.f16.f32 %rs110, %f1648;}

	// end inline asm
	add.s64 	%rd197, %rd196, %rd88;
	st.global.u16 	[%rd197], %rs110;
	ld.shared.f32 	%f1649, [%r762+13184];
	// begin inline asm
	{  cvt.rn.f16.f32 %rs111, %f1649;}

	// end inline asm
	add.s64 	%rd198, %rd197, %rd88;
	st.global.u16 	[%rd198], %rs111;
	ld.shared.f32 	%f1650, [%r762+13248];
	// begin inline asm
	{  cvt.rn.f16.f32 %rs112, %f1650;}

	// end inline asm
	add.s64 	%rd199, %rd198, %rd88;
	st.global.u16 	[%rd199], %rs112;
	ld.shared.f32 	%f1651, [%r762+14336];
	// begin inline asm
	{  cvt.rn.f16.f32 %rs113, %f1651;}

	// end inline asm
	add.s64 	%rd200, %rd199, %rd88;
	st.global.u16 	[%rd200], %rs113;
	ld.shared.f32 	%f1652, [%r762+14400];
	// begin inline asm
	{  cvt.rn.f16.f32 %rs114, %f1652;}

	// end inline asm
	add.s64 	%rd201, %rd200, %rd88;
	st.global.u16 	[%rd201], %rs114;
	ld.shared.f32 	%f1653, [%r762+14464];
	// begin inline asm
	{  cvt.rn.f16.f32 %rs115, %f1653;}

	// end inline asm
	add.s64 	%rd202, %rd201, %rd88;
	st.global.u16 	[%rd202], %rs115;
	ld.shared.f32 	%f1654, [%r762+14528];
	// begin inline asm
	{  cvt.rn.f16.f32 %rs116, %f1654;}

	// end inline asm
	add.s64 	%rd203, %rd202, %rd88;
	st.global.u16 	[%rd203], %rs116;
	ld.shared.f32 	%f1655, [%r762+14592];
	// begin inline asm
	{  cvt.rn.f16.f32 %rs117, %f1655;}

	// end inline asm
	add.s64 	%rd204, %rd203, %rd88;
	st.global.u16 	[%rd204], %rs117;
	ld.shared.f32 	%f1656, [%r762+14656];
	// begin inline asm
	{  cvt.rn.f16.f32 %rs118, %f1656;}

	// end inline asm
	add.s64 	%rd205, %rd204, %rd88;
	st.global.u16 	[%rd205], %rs118;
	ld.shared.f32 	%f1657, [%r762+14720];
	// begin inline asm
	{  cvt.rn.f16.f32 %rs119, %f1657;}

	// end inline asm
	add.s64 	%rd206, %rd205, %rd88;
	st.global.u16 	[%rd206], %rs119;
	ld.shared.f32 	%f1658, [%r762+14784];
	// begin inline asm
	{  cvt.rn.f16.f32 %rs120, %f1658;}

	// end inline asm
	add.s64 	%rd207, %rd206, %rd88;
	st.global.u16 	[%rd207], %rs120;
	ld.shared.f32 	%f1659, [%r762+14848];
	// begin inline asm
	{  cvt.rn.f16.f32 %rs121, %f1659;}

	// end inline asm
	add.s64 	%rd208, %rd207, %rd88;
	st.global.u16 	[%rd208], %rs121;
	ld.shared.f32 	%f1660, [%r762+14912];
	// begin inline asm
	{  cvt.rn.f16.f32 %rs122, %f1660;}

	// end inline asm
	add.s64 	%rd209, %rd208, %rd88;
	st.global.u16 	[%rd209], %rs122;
	ld.shared.f32 	%f1661, [%r762+14976];
	// begin inline asm
	{  cvt.rn.f16.f32 %rs123, %f1661;}

	// end inline asm
	add.s64 	%rd210, %rd209, %rd88;
	st.global.u16 	[%rd210], %rs123;
	ld.shared.f32 	%f1662, [%r762+15040];
	// begin inline asm
	{  cvt.rn.f16.f32 %rs124, %f1662;}

	// end inline asm
	add.s64 	%rd211, %rd210, %rd88;
	st.global.u16 	[%rd211], %rs124;
	ld.shared.f32 	%f1663, [%r762+15104];
	// begin inline asm
	{  cvt.rn.f16.f32 %rs125, %f1663;}

	// end inline asm
	add.s64 	%rd212, %rd211, %rd88;
	st.global.u16 	[%rd212], %rs125;
	ld.shared.f32 	%f1664, [%r762+15168];
	// begin inline asm
	{  cvt.rn.f16.f32 %rs126, %f1664;}

	// end inline asm
	add.s64 	%rd213, %rd212, %rd88;
	st.global.u16 	[%rd213], %rs126;
	ld.shared.f32 	%f1665, [%r762+15232];
	// begin inline asm
	{  cvt.rn.f16.f32 %rs127, %f1665;}

	// end inline asm
	add.s64 	%rd214, %rd213, %rd88;
	st.global.u16 	[%rd214], %rs127;
	ld.shared.f32 	%f1666, [%r762+15296];
	// begin inline asm
	{  cvt.rn.f16.f32 %rs128, %f1666;}

	// end inline asm
	add.s64 	%rd215, %rd214, %rd88;
	st.global.u16 	[%rd215], %rs128;
	ret;

}


// ===== COMPILED SASS (sm_100) =====

	.target	sm_100

	.elftype	@"ET_EXEC"


//--------------------- .note.nv.tkinfo           --------------------------
	.section	.note.nv.tkinfo,"",@"SHT_NOTE"
	.sectionflags	@"SHF_NOTE_NV_TKINFO"
	.tkinfo
        /*0018*/ 	.word	0x00000002
        /*0030*/ 	.string	""
        /*0030*/ 	.string	"ptxas"
        /*0030*/ 	.string	"Cuda compilation tools, release 13.0, V13.0.88"
        /*0030*/ 	.string	"Build cuda_13.0.r13.0/compiler.36424714_0"
        /*0030*/ 	.string	"-arch sm_100 -m 64 "



//--------------------- .note.nv.cuinfo           --------------------------
	.section	.note.nv.cuinfo,"",@"SHT_NOTE"
	.sectionflags	@"SHF_NOTE_NV_CUINFO"
        /*0018*/ 	.short	0x0002
        /*001a*/ 	.short	0x0064
        /*001c*/ 	.short	0x0082
	.zero		2


//--------------------- .nv.info                  --------------------------
	.section	.nv.info,"",@"SHT_CUDA_INFO"
	.align	4


	//----- nvinfo : EIATTR_REGCOUNT
	.align		4
        /*0000*/ 	.byte	0x04, 0x2f
        /*0002*/ 	.short	(.L_1 - .L_0)
	.align		4
.L_0:
        /*0004*/ 	.word	index@(_Z6matmulILi128ELi128ELi32ELi64ELi64ELi16ELi16ELi16ELi16EEvP6__halfS1_S1_iiiff)
        /*0008*/ 	.word	0x000000f0


	//----- nvinfo : EIATTR_FRAME_SIZE
	.align		4
.L_1:
        /*000c*/ 	.byte	0x04, 0x11
        /*000e*/ 	.short	(.L_3 - .L_2)
	.align		4
.L_2:
        /*0010*/ 	.word	index@(_Z6matmulILi128ELi128ELi32ELi64ELi64ELi16ELi16ELi16ELi16EEvP6__halfS1_S1_iiiff)
        /*0014*/ 	.word	0x00000000


	//----- nvinfo : EIATTR_MIN_STACK_SIZE
	.align		4
.L_3:
        /*0018*/ 	.byte	0x04, 0x12
        /*001a*/ 	.short	(.L_5 - .L_4)
	.align		4
.L_4:
        /*001c*/ 	.word	index@(_Z6matmulILi128ELi128ELi32ELi64ELi64ELi16ELi16ELi16ELi16EEvP6__halfS1_S1_iiiff)
        /*0020*/ 	.word	0x00000000
.L_5:


//--------------------- .nv.compat                --------------------------
	.section	.nv.compat,"",@"SHT_CUDA_COMPAT_INFO"
	.align	4
        /*0000*/ 	.byte	0x02, 0x09, 0x00, 0x00, 0x02, 0x02, 0x01, 0x00, 0x02, 0x05, 0x05, 0x00, 0x03, 0x07, 0x01, 0x01
        /*0010*/ 	.byte	0x02, 0x03, 0x00, 0x00, 0x02, 0x06, 0x01, 0x00, 0x04, 0x0b, 0x08, 0x00, 0x09, 0x00, 0x00, 0x00
        /*0020*/ 	.byte	0x00, 0x00, 0x00, 0x00


//--------------------- .nv.info._Z6matmulILi128ELi128ELi32ELi64ELi64ELi16ELi16ELi16ELi16EEvP6__halfS1_S1_iiiff --------------------------
	.section	.nv.info._Z6matmulILi128ELi128ELi32ELi64ELi64ELi16ELi16ELi16ELi16EEvP6__halfS1_S1_iiiff,"",@"SHT_CUDA_INFO"
	.sectionflags	@""
	.align	4


	//----- nvinfo : EIATTR_CUDA_API_VERSION
	.align		4
        /*0000*/ 	.byte	0x04, 0x37
        /*0002*/ 	.short	(.L_7 - .L_6)
.L_6:
        /*0004*/ 	.word	0x00000082


	//----- nvinfo : EIATTR_KPARAM_INFO
	.align		4
.L_7:
        /*0008*/ 	.byte	0x04, 0x17
        /*000a*/ 	.short	(.L_9 - .L_8)
.L_8:
        /*000c*/ 	.word	0x00000000
        /*0010*/ 	.short	0x0007
        /*0012*/ 	.short	0x0028
        /*0014*/ 	.byte	0x00, 0xf0, 0x11, 0x00


	//----- nvinfo : EIATTR_KPARAM_INFO
	.align		4
.L_9:
        /*0018*/ 	.byte	0x04, 0x17
        /*001a*/ 	.short	(.L_11 - .L_10)
.L_10:
        /*001c*/ 	.word	0x00000000
        /*0020*/ 	.short	0x0006
        /*0022*/ 	.short	0x0024
        /*0024*/ 	.byte	0x00, 0xf0, 0x11, 0x00


	//----- nvinfo : EIATTR_KPARAM_INFO
	.align		4
.L_11:
        /*0028*/ 	.byte	0x04, 0x17
        /*002a*/ 	.short	(.L_13 - .L_12)
.L_12:
        /*002c*/ 	.word	0x00000000
        /*0030*/ 	.short	0x0005
        /*0032*/ 	.short	0x0020
        /*0034*/ 	.byte	0x00, 0xf0, 0x11, 0x00


	//----- nvinfo : EIATTR_KPARAM_INFO
	.align		4
.L_13:
        /*0038*/ 	.byte	0x04, 0x17
        /*003a*/ 	.short	(.L_15 - .L_14)
.L_14:
        /*003c*/ 	.word	0x00000000
        /*0040*/ 	.short	0x0004
        /*0042*/ 	.short	0x001c
        /*0044*/ 	.byte	0x00, 0xf0, 0x11, 0x00


	//----- nvinfo : EIATTR_KPARAM_INFO
	.align		4
.L_15:
        /*0048*/ 	.byte	0x04, 0x17
        /*004a*/ 	.short	(.L_17 - .L_16)
.L_16:
        /*004c*/ 	.word	0x00000000
        /*0050*/ 	.short	0x0003
        /*0052*/ 	.short	0x0018
        /*0054*/ 	.byte	0x00, 0xf0, 0x11, 0x00


	//----- nvinfo : EIATTR_KPARAM_INFO
	.align		4
.L_17:
        /*0058*/ 	.byte	0x04, 0x17
        /*005a*/ 	.short	(.L_19 - .L_18)
.L_18:
        /*005c*/ 	.word	0x00000000
        /*0060*/ 	.short	0x0002
        /*0062*/ 	.short	0x0010
        /*0064*/ 	.byte	0x00, 0xf5, 0x21, 0x00


	//----- nvinfo : EIATTR_KPARAM_INFO
	.align		4
.L_19:
        /*0068*/ 	.byte	0x04, 0x17
        /*006a*/ 	.short	(.L_21 - .L_20)
.L_20:
        /*006c*/ 	.word	0x00000000
        /*0070*/ 	.short	0x0001
        /*0072*/ 	.short	0x0008
        /*0074*/ 	.byte	0x00, 0xf5, 0x21, 0x00


	//----- nvinfo : EIATTR_KPARAM_INFO
	.align		4
.L_21:
        /*0078*/ 	.byte	0x04, 0x17
        /*007a*/ 	.short	(.L_23 - .L_22)
.L_22:
        /*007c*/ 	.word	0x00000000
        /*0080*/ 	.short	0x0000
        /*0082*/ 	.short	0x0000
        /*0084*/ 	.byte	0x00, 0xf5, 0x21, 0x00


	//----- nvinfo : EIATTR_SPARSE_MMA_MASK
	.align		4
.L_23:
        /*0088*/ 	.byte	0x03, 0x50
        /*008a*/ 	.short	0x0000


	//----- nvinfo : EIATTR_WMMA_USED
	.align		4
        /*008c*/ 	.byte	0x01, 0x2b
	.zero		2


	//----- nvinfo : EIATTR_MAXREG_COUNT
	.align		4
        /*0090*/ 	.byte	0x03, 0x1b
        /*0092*/ 	.short	0x00ff


	//----- nvinfo : EIATTR_NUM_BARRIERS
	.align		4
        /*0094*/ 	.byte	0x02, 0x4c
        /*0096*/ 	.byte	0x01
	.zero		1


	//----- nvinfo : EIATTR_MERCURY_ISA_VERSION
	.align		4
        /*0098*/ 	.byte	0x03, 0x5f
        /*009a*/ 	.short	0x0101


	//----- nvinfo : EIATTR_VRC_CTA_INIT_COUNT
	.align		4
        /*009c*/ 	.byte	0x02, 0x4a
	.zero		1
	.zero		1


	//----- nvinfo : EIATTR_EXIT_INSTR_OFFSETS
	.align		4
        /*00a0*/ 	.byte	0x04, 0x1c
        /*00a2*/ 	.short	(.L_25 - .L_24)


	//   ....[0]....
.L_24:
        /*00a4*/ 	.word	0x00006250


	//----- nvinfo : EIATTR_CBANK_PARAM_SIZE
	.align		4
.L_25:
        /*00a8*/ 	.byte	0x03, 0x19
        /*00aa*/ 	.short	0x002c


	//----- nvinfo : EIATTR_PARAM_CBANK
	.align		4
        /*00ac*/ 	.byte	0x04, 0x0a
        /*00ae*/ 	.short	(.L_27 - .L_26)
	.align		4
.L_26:
        /*00b0*/ 	.word	index@(.nv.constant0._Z6matmulILi128ELi128ELi32ELi64ELi64ELi16ELi16ELi16ELi16EEvP6__halfS1_S1_iiiff)
        /*00b4*/ 	.short	0x0380
        /*00b6*/ 	.short	0x002c


	//----- nvinfo : EIATTR_SW_WAR
	.align		4
.L_27:
        /*00b8*/ 	.byte	0x04, 0x36
        /*00ba*/ 	.short	(.L_29 - .L_28)
.L_28:
        /*00bc*/ 	.word	0x00000008
.L_29:


//--------------------- .nv.callgraph             --------------------------
	.section	.nv.callgraph,"",@"SHT_CUDA_CALLGRAPH"
	.align	4
	.sectionentsize	8
	.align		4
        /*0000*/ 	.word	0x00000000
	.align		4
        /*0004*/ 	.word	0xffffffff
	.align		4
        /*0008*/ 	.word	0x00000000
	.align		4
        /*000c*/ 	.word	0xfffffffe
	.align		4
        /*0010*/ 	.word	0x00000000
	.align		4
        /*0014*/ 	.word	0xfffffffd
	.align		4
        /*0018*/ 	.word	0x00000000
	.align		4
        /*001c*/ 	.word	0xfffffffc


//--------------------- .text._Z6matmulILi128ELi128ELi32ELi64ELi64ELi16ELi16ELi16ELi16EEvP6__halfS1_S1_iiiff --------------------------
	.section	.text._Z6matmulILi128ELi128ELi32ELi64ELi64ELi16ELi16ELi16ELi16EEvP6__halfS1_S1_iiiff,"ax",@progbits
	.align	128
        .global         _Z6matmulILi128ELi128ELi32ELi64ELi64ELi16ELi16ELi16ELi16EEvP6__halfS1_S1_iiiff
        .type           _Z6matmulILi128ELi128ELi32ELi64ELi64ELi16ELi16ELi16ELi16EEvP6__halfS1_S1_iiiff,@function
        .size           _Z6matmulILi128ELi128ELi32ELi64ELi64ELi16ELi16ELi16ELi16EEvP6__halfS1_S1_iiiff,(.L_x_5 - _Z6matmulILi128ELi128ELi32ELi64ELi64ELi16ELi16ELi16ELi16EEvP6__halfS1_S1_iiiff)
        .other          _Z6matmulILi128ELi128ELi32ELi64ELi64ELi16ELi16ELi16ELi16EEvP6__halfS1_S1_iiiff,@"STO_CUDA_ENTRY STV_DEFAULT"
_Z6matmulILi128ELi128ELi32ELi64ELi64ELi16ELi16ELi16ELi16EEvP6__halfS1_S1_iiiff:
.text._Z6matmulILi128ELi128ELi32ELi64ELi64ELi16ELi16ELi16ELi16EEvP6__halfS1_S1_iiiff:
[----:B------:R-:W-:Y:S01]  /*0000*/  LDC R1, c[0x0][0x37c] ;  /* 0x0000df00ff017b82 */ /* 0x000fe20000000800 */
[----:B------:R-:W1:Y:S07]  /*0010*/  S2R R186, SR_TID.X ;  /* 0x0000000000ba7919 */ /* 0x000e6e0000002100 */
[----:B------:R-:W2:Y:S01]  /*0020*/  S2UR UR5, SR_CTAID.Y ;  /* 0x00000000000579c3 */ /* 0x000ea20000002600 */
[----:B------:R-:W-:Y:S01]  /*0030*/  MOV R189, 0x400 ;  /* 0x0000040000bd7802 */ /* 0x000fe20000000f00 */
[----:B------:R-:W3:Y:S01]  /*0040*/  LDCU UR9, c[0x0][0x3a0] ;  /* 0x00007400ff0977ac */ /* 0x000ee20008000800 */
[----:B------:R-:W4:Y:S01]  /*0050*/  S2R R185, SR_TID.Y ;  /* 0x0000000000b97919 */ /* 0x000f220000002200 */
[----:B------:R-:W-:-:S02]  /*0060*/  CS2R R62, SRZ ;  /* 0x00000000003e7805 */ /* 0x000fc4000001ff00 */
[----:B------:R-:W-:Y:S01]  /*0070*/  CS2R R60, SRZ ;  /* 0x00000000003c7805 */ /* 0x000fe2000001ff00 */
[----:B------:R-:W5:Y:S01]  /*0080*/  LDCU.64 UR10, c[0x0][0x358] ;  /* 0x00006b00ff0a77ac */ /* 0x000f620008000a00 */
[----:B------:R-:W5:Y:S01]  /*0090*/  S2R R6, SR_LANEID ;  /* 0x0000000000067919 */ /* 0x000f620000000000 */
[----:B------:R-:W5:Y:S01]  /*00a0*/  LDC.64 R222, c[0x0][0x380] ;  /* 0x0000e000ffde7b82 */ /* 0x000f620000000a00 */
[----:B------:R-:W-:Y:S02]  /*00b0*/  CS2R R58, SRZ ;  /* 0x00000000003a7805 */ /* 0x000fe4000001ff00 */
[----:B------:R-:W-:Y:S01]  /*00c0*/  CS2R R56, SRZ ;  /* 0x0000000000387805 */ /* 0x000fe2000001ff00 */
[----:B------:R-:W5:Y:S01]  /*00d0*/  S2R R184, SR_TID.Z ;  /* 0x0000000000b87919 */ /* 0x000f620000002300 */
[----:B------:R-:W-:Y:S02]  /*00e0*/  CS2R R54, SRZ ;  /* 0x0000000000367805 */ /* 0x000fe4000001ff00 */
[----:B------:R-:W-:-:S02]  /*00f0*/  CS2R R52, SRZ ;  /* 0x0000000000347805 */ /* 0x000fc4000001ff00 */
[----:B------:R-:W-:Y:S01]  /*0100*/  CS2R R50, SRZ ;  /* 0x0000000000327805 */ /* 0x000fe2000001ff00 */
[----:B------:R-:W5:Y:S01]  /*0110*/  S2R R8, SR_CgaCtaId ;  /* 0x0000000000087919 */ /* 0x000f620000008800 */
[----:B------:R-:W5:Y:S01]  /*0120*/  LDC.64 R220, c[0x0][0x388] ;  /* 0x0000e200ffdc7b82 */ /* 0x000f620000000a00 */
[----:B------:R-:W-:Y:S02]  /*0130*/  CS2R R48, SRZ ;  /* 0x0000000000307805 */ /* 0x000fe4000001ff00 */
[----:B------:R-:W-:Y:S01]  /*0140*/  CS2R R46, SRZ ;  /* 0x00000000002e7805 */ /* 0x000fe2000001ff00 */
[----:B------:R-:W5:Y:S01]  /*0150*/  S2R R10, SR_SWINHI ;  /* 0x00000000000a7919 */ /* 0x000f620000002f00 */
[----:B---3--:R-:W-:Y:S01]  /*0160*/  UISETP.GE.AND UP0, UPT, UR9, 0x60, UPT ;  /* 0x000000600900788c */ /* 0x008fe2000bf06270 */
[----:B------:R-:W-:Y:S01]  /*0170*/  CS2R R44, SRZ ;  /* 0x00000000002c7805 */ /* 0x000fe2000001ff00 */
[----:B------:R-:W-:Y:S01]  /*0180*/  USHF.R.S32.HI UR6, URZ, 0x1f, UR9 ;  /* 0x0000001fff067899 */ /* 0x000fe20008011409 */
[----:B------:R-:W3:Y:S01]  /*0190*/  S2R R2, SR_CTAID.X ;  /* 0x0000000000027919 */ /* 0x000ee20000002500 */
[----:B--2---:R-:W-:Y:S01]  /*01a0*/  USHF.L.U32 UR5, UR5, 0x7, URZ ;  /* 0x0000000705057899 */ /* 0x004fe200080006ff */
[----:B------:R-:W-:Y:S01]  /*01b0*/  CS2R R42, SRZ ;  /* 0x00000000002a7805 */ /* 0x000fe2000001ff00 */
[----:B------:R-:W-:Y:S01]  /*01c0*/  ULEA.HI UR4, UR6, UR9, URZ, 0x5 ;  /* 0x0000000906047291 */ /* 0x000fe2000f8f28ff */
[----:B------:R-:W-:-:S02]  /*01d0*/  CS2R R40, SRZ ;  /* 0x0000000000287805 */ /* 0x000fc4000001ff00 */
[----:B------:R-:W-:Y:S02]  /*01e0*/  CS2R R38, SRZ ;  /* 0x0000000000267805 */ /* 0x000fe4000001ff00 */
[----:B------:R-:W-:Y:S02]  /*01f0*/  CS2R R36, SRZ ;  /* 0x0000000000247805 */ /* 0x000fe4000001ff00 */
[----:B------:R-:W-:Y:S01]  /*0200*/  CS2R R66, SRZ ;  /* 0x0000000000427805 */ /* 0x000fe2000001ff00 */
[C---:B-1----:R-:W-:Y:S01]  /*0210*/  IMAD.SHL.U32 R0, R186.reuse, 0x2, RZ ;  /* 0x00000002ba007824 */ /* 0x042fe200078e00ff */
[----:B------:R-:W-:Y:S01]  /*0220*/  CS2R R64, SRZ ;  /* 0x0000000000407805 */ /* 0x000fe2000001ff00 */
[----:B------:R-:W-:Y:S01]  /*0230*/  IMAD.SHL.U32 R5, R186, 0x20, RZ ;  /* 0x00000020ba057824 */ /* 0x000fe200078e00ff */
[----:B------:R-:W-:Y:S01]  /*0240*/  CS2R R70, SRZ ;  /* 0x0000000000467805 */ /* 0x000fe2000001ff00 */
[----:B----4-:R-:W-:Y:S01]  /*0250*/  IMAD R3, R185, 0x20, R186 ;  /* 0x00000020b9037824 */ /* 0x010fe200078e02ba */
[----:B------:R-:W-:-:S02]  /*0260*/  LOP3.LUT R4, R0, 0x8, RZ, 0xc0, !PT ;  /* 0x0000000800047812 */ /* 0x000fc400078ec0ff */
[----:B------:R-:W-:Y:S02]  /*0270*/  CS2R R68, SRZ ;  /* 0x0000000000447805 */ /* 0x000fe4000001ff00 */
[----:B------:R-:W-:Y:S02]  /*0280*/  LOP3.LUT R0, R0, 0x7f8, RZ, 0xc0, !PT ;  /* 0x000007f800007812 */ /* 0x000fe400078ec0ff */
[----:B------:R-:W-:Y:S02]  /*0290*/  CS2R R74, SRZ ;  /* 0x00000000004a7805 */ /* 0x000fe4000001ff00 */
[----:B-----5:R-:W-:Y:S02]  /*02a0*/  SHF.R.U32.HI R187, RZ, 0x2, R6 ;  /* 0x00000002ffbb7819 */ /* 0x020fe40000011606 */
[----:B------:R-:W-:Y:S02]  /*02b0*/  CS2R R72, SRZ ;  /* 0x0000000000487805 */ /* 0x000fe4000001ff00 */
[----:B------:R-:W-:Y:S01]  /*02c0*/  LOP3.LUT R6, R6, 0x3, RZ, 0xc0, !PT ;  /* 0x0000000306067812 */ /* 0x000fe200078ec0ff */
[----:B------:R-:W-:Y:S01]  /*02d0*/  IMAD R3, R184, 0x40, R3 ;  /* 0x00000040b8037824 */ /* 0x000fe200078e0203 */
[----:B------:R-:W-:Y:S01]  /*02e0*/  LOP3.LUT R5, R4, 0x7f00, R5, 0xf8, !PT ;  /* 0x00007f0004057812 */ /* 0x000fe200078ef805 */
[----:B------:R-:W-:Y:S01]  /*02f0*/  IMAD R198, R184, 0x2, R185 ;  /* 0x00000002b8c67824 */ /* 0x000fe200078e02b9 */
[----:B------:R-:W-:Y:S01]  /*0300*/  CS2R R78, SRZ ;  /* 0x00000000004e7805 */ /* 0x000fe2000001ff00 */
[----:B------:R-:W-:Y:S01]  /*0310*/  IMAD R187, R187, 0x8, R6 ;  /* 0x00000008bbbb7824 */ /* 0x000fe200078e0206 */
[C---:B------:R-:W-:Y:S01]  /*0320*/  SHF.L.U32 R4, R3.reuse, 0x2, RZ ;  /* 0x0000000203047819 */ /* 0x040fe200000006ff */
[----:B------:R-:W-:Y:S01]  /*0330*/  IMAD.SHL.U32 R6, R3, 0x10, RZ ;  /* 0x0000001003067824 */ /* 0x000fe200078e00ff */
[----:B------:R-:W-:Y:S01]  /*0340*/  SHF.R.U32.HI R7, RZ, 0x2, R3 ;  /* 0x00000002ff077819 */ /* 0x000fe20000011603 */
[----:B------:R-:W-:Y:S01]  /*0350*/  IMAD.SHL.U32 R198, R198, 0x400, RZ ;  /* 0x00000400c6c67824 */ /* 0x000fe200078e00ff */
[----:B------:R-:W-:-:S02]  /*0360*/  LOP3.LUT R4, R5, 0xf0, R4, 0xf8, !PT ;  /* 0x000000f005047812 */ /* 0x000fc400078ef804 */
[----:B------:R-:W-:Y:S02]  /*0370*/  CS2R R76, SRZ ;  /* 0x00000000004c7805 */ /* 0x000fe4000001ff00 */
[----:B------:R-:W-:Y:S01]  /*0380*/  LOP3.LUT R6, R6, 0x1fff00, RZ, 0xc0, !PT ;  /* 0x001fff0006067812 */ /* 0x000fe200078ec0ff */
[C---:B------:R-:W-:Y:S01]  /*0390*/  IMAD.SHL.U32 R5, R7.reuse, 0x20, RZ ;  /* 0x0000002007057824 */ /* 0x040fe200078e00ff */
[----:B------:R-:W-:Y:S01]  /*03a0*/  LEA R189, R8, R189, 0x18 ;  /* 0x000000bd08bd7211 */ /* 0x000fe200078ec0ff */
[----:B------:R-:W-:Y:S01]  /*03b0*/  VIADD R11, R7, UR5 ;  /* 0x00000005070b7c36 */ /* 0x000fe20008000000 */
[----:B------:R-:W-:Y:S01]  /*03c0*/  LOP3.LUT R186, R6, 0xf, R186, 0xf8, !PT ;  /* 0x0000000f06ba7812 */ /* 0x000fe200078ef8ba */
[C---:B------:R-:W-:Y:S01]  /*03d0*/  VIADD R8, R5.reuse, 0x800 ;  /* 0x0000080005087836 */ /* 0x040fe20000000000 */
[----:B------:R-:W-:Y:S01]  /*03e0*/  CS2R R82, SRZ ;  /* 0x0000000000527805 */ /* 0x000fe2000001ff00 */
[C---:B------:R-:W-:Y:S01]  /*03f0*/  VIADD R9, R5.reuse, 0xc00 ;  /* 0x00000c0005097836 */ /* 0x040fe20000000000 */
[----:B------:R-:W-:Y:S01]  /*0400*/  CS2R R80, SRZ ;  /* 0x0000000000507805 */ /* 0x000fe2000001ff00 */
[C---:B------:R-:W-:Y:S01]  /*0410*/  VIADD R6, R5.reuse, 0x400 ;  /* 0x0000040005067836 */ /* 0x040fe20000000000 */
[----:B------:R-:W-:Y:S01]  /*0420*/  LOP3.LUT R5, R5, 0xffe00, RZ, 0xc0, !PT ;  /* 0x000ffe0005057812 */ /* 0x000fe200078ec0ff */
[----:B---3--:R-:W-:Y:S01]  /*0430*/  IMAD R21, R2, 0x80, R7 ;  /* 0x0000008002157824 */ /* 0x008fe200078e0207 */
[----:B------:R-:W-:Y:S01]  /*0440*/  LOP3.LUT R15, R8, 0x7ffffe00, RZ, 0xc0, !PT ;  /* 0x7ffffe00080f7812 */ /* 0x000fe200078ec0ff */
[----:B------:R-:W-:Y:S01]  /*0450*/  IMAD R199, R11, UR9, R0 ;  /* 0x000000090bc77c24 */ /* 0x000fe2000f8e0200 */
[----:B------:R-:W-:Y:S01]  /*0460*/  LOP3.LUT R17, R9, 0x7ffffe00, RZ, 0xc0, !PT ;  /* 0x7ffffe0009117812 */ /* 0x000fe200078ec0ff */
[----:B------:R-:W-:Y:S01]  /*0470*/  IMAD.IADD R9, R4, 0x1, R5 ;  /* 0x0000000104097824 */ /* 0x000fe200078e0205 */
[----:B------:R-:W-:Y:S01]  /*0480*/  LOP3.LUT R13, R6, 0x7ffffe00, RZ, 0xc0, !PT ;  /* 0x7ffffe00060d7812 */ /* 0x000fe200078ec0ff */
[C---:B------:R-:W-:Y:S01]  /*0490*/  IMAD.IADD R15, R4.reuse, 0x1, R15 ;  /* 0x00000001040f7824 */ /* 0x040fe200078e020f */
[----:B------:R-:W-:Y:S01]  /*04a0*/  CS2R R86, SRZ ;  /* 0x0000000000567805 */ /* 0x000fe2000001ff00 */
[C---:B------:R-:W-:Y:S01]  /*04b0*/  IMAD.IADD R19, R4.reuse, 0x1, R17 ;  /* 0x0000000104137824 */ /* 0x040fe200078e0211 */
[----:B------:R-:W-:Y:S01]  /*04c0*/  IADD3 R13, PT, PT, R4, R13, RZ ;  /* 0x0000000d040d7210 */ /* 0x000fe20007ffe0ff */
[----:B------:R-:W-:Y:S01]  /*04d0*/  VIADD R7, R11, 0x20 ;  /* 0x000000200b077836 */ /* 0x000fe20000000000 */
[----:B------:R-:W-:-:S02]  /*04e0*/  MOV R4, R189 ;  /* 0x000000bd00047202 */ /* 0x000fc40000000f00 */
[----:B------:R-:W-:Y:S01]  /*04f0*/  MOV R5, R10 ;  /* 0x0000000a00057202 */ /* 0x000fe20000000f00 */
[C---:B------:R-:W-:Y:S01]  /*0500*/  VIADD R17, R11.reuse, 0x40 ;  /* 0x000000400b117836 */ /* 0x040fe20000000000 */
[----:B------:R-:W-:Y:S01]  /*0510*/  IADD3 R11, PT, PT, R11, 0x60, RZ ;  /* 0x000000600b0b7810 */ /* 0x000fe20007ffe0ff */
[----:B------:R-:W-:Y:S01]  /*0520*/  IMAD R29, R7, UR9, R0 ;  /* 0x00000009071d7c24 */ /* 0x000fe2000f8e0200 */
[----:B------:R-:W-:Y:S01]  /*0530*/  CS2R R84, SRZ ;  /* 0x0000000000547805 */ /* 0x000fe2000001ff00 */
[----:B------:R-:W-:Y:S01]  /*0540*/  IMAD.WIDE.U32 R8, R9, 0x2, R4 ;  /* 0x0000000209087825 */ /* 0x000fe200078e0004 */
[----:B------:R-:W-:Y:S02]  /*0550*/  CS2R R90, SRZ ;  /* 0x00000000005a7805 */ /* 0x000fe4000001ff00 */
[----:B------:R-:W-:Y:S02]  /*0560*/  CS2R R88, SRZ ;  /* 0x0000000000587805 */ /* 0x000fe4000001ff00 */
[----:B------:R-:W-:Y:S01]  /*0570*/  CS2R R94, SRZ ;  /* 0x00000000005e7805 */ /* 0x000fe2000001ff00 */
[----:B------:R-:W-:Y:S01]  /*0580*/  IMAD R31, R11, UR9, R0 ;  /* 0x000000090b1f7c24 */ /* 0x000fe2000f8e0200 */
[----:B------:R-:W-:Y:S01]  /*0590*/  IADD3 R6, P0, PT, R8, 0x4000, RZ ;  /* 0x0000400008067810 */ /* 0x000fe20007f1e0ff */
[----:B------:R-:W-:Y:S01]  /*05a0*/  IMAD.WIDE.U32 R10, R13, 0x2, R4 ;  /* 0x000000020d0a7825 */ /* 0x000fe200078e0004 */
[----:B------:R-:W-:-:S02]  /*05b0*/  MOV R197, R8 ;  /* 0x0000000800c57202 */ /* 0x000fc40000000f00 */
[----:B------:R-:W-:Y:S02]  /*05c0*/  CS2R R92, SRZ ;  /* 0x00000000005c7805 */ /* 0x000fe4000001ff00 */
[----:B------:R-:W-:Y:S01]  /*05d0*/  CS2R R98, SRZ ;  /* 0x0000000000627805 */ /* 0x000fe2000001ff00 */
[----:B------:R-:W-:Y:S01]  /*05e0*/  IMAD.WIDE.U32 R12, R15, 0x2, R4 ;  /* 0x000000020f0c7825 */ /* 0x000fe200078e0004 */
[----:B------:R-:W-:Y:S02]  /*05f0*/  MOV R196, R10 ;  /* 0x0000000a00c47202 */ /* 0x000fe40000000f00 */
[----:B------:R-:W-:Y:S02]  /*0600*/  CS2R R96, SRZ ;  /* 0x0000000000607805 */ /* 0x000fe4000001ff00 */
[----:B------:R-:W-:Y:S01]  /*0610*/  CS2R R102, SRZ ;  /* 0x0000000000667805 */ /* 0x000fe2000001ff00 */
[----:B------:R-:W-:Y:S01]  /*0620*/  IMAD R201, R17, UR9, R0 ;  /* 0x0000000911c97c24 */ /* 0x000fe2000f8e0200 */
[----:B------:R-:W-:Y:S01]  /*0630*/  MOV R195, R12 ;  /* 0x0000000c00c37202 */ /* 0x000fe20000000f00 */
[----:B------:R-:W-:Y:S01]  /*0640*/  IMAD.X R7, RZ, RZ, R9, P0 ;  /* 0x000000ffff077224 */ /* 0x000fe200000e0609 */
[----:B------:R-:W-:Y:S01]  /*0650*/  IADD3 R14, P0, PT, R12, 0x4000, RZ ;  /* 0x000040000c0e7810 */ /* 0x000fe20007f1e0ff */
[----:B------:R-:W-:Y:S01]  /*0660*/  IMAD.WIDE.U32 R16, R19, 0x2, R4 ;  /* 0x0000000213107825 */ /* 0x000fe200078e0004 */
[----:B------:R-:W-:-:S02]  /*0670*/  IADD3 R4, P1, PT, R10, 0x4000, RZ ;  /* 0x000040000a047810 */ /* 0x000fc40007f3e0ff */
[----:B------:R-:W-:Y:S02]  /*0680*/  CS2R R100, SRZ ;  /* 0x0000000000647805 */ /* 0x000fe4000001ff00 */
[----:B------:R-:W-:Y:S01]  /*0690*/  IADD3.X R15, PT, PT, RZ, R13, RZ, P0, !PT ;  /* 0x0000000dff0f7210 */ /* 0x000fe200007fe4ff */
[C---:B------:R-:W-:Y:S01]  /*06a0*/  VIADD R23, R21.reuse, 0x20 ;  /* 0x0000002015177836 */ /* 0x040fe20000000000 */
[----:B------:R-:W-:Y:S01]  /*06b0*/  IADD3 R18, P0, PT, R16, 0x4000, RZ ;  /* 0x0000400010127810 */ /* 0x000fe20007f1e0ff */
[----:B------:R-:W-:Y:S01]  /*06c0*/  IMAD.X R5, RZ, RZ, R11, P1 ;  /* 0x000000ffff057224 */ /* 0x000fe200008e060b */
[----:B------:R-:W-:Y:S01]  /*06d0*/  MOV R193, R6 ;  /* 0x0000000600c17202 */ /* 0x000fe20000000f00 */
[C---:B------:R-:W-:Y:S01]  /*06e0*/  IMAD R33, R21.reuse, UR9, R0 ;  /* 0x0000000915217c24 */ /* 0x040fe2000f8e0200 */
[----:B------:R-:W-:Y:S01]  /*06f0*/  MOV R191, R14 ;  /* 0x0000000e00bf7202 */ /* 0x000fe20000000f00 */
[----:B------:R-:W-:Y:S01]  /*0700*/  IMAD.X R19, RZ, RZ, R17, P0 ;  /* 0x000000ffff137224 */ /* 0x000fe200000e0611 */
[----:B------:R-:W-:Y:S01]  /*0710*/  MOV R192, R4 ;  /* 0x0000000400c07202 */ /* 0x000fe20000000f00 */
[C---:B------:R-:W-:Y:S01]  /*0720*/  VIADD R25, R21.reuse, 0x40 ;  /* 0x0000004015197836 */ /* 0x040fe20000000000 */
[----:B------:R-:W-:Y:S01]  /*0730*/  MOV R194, R16 ;  /* 0x0000001000c27202 */ /* 0x000fe20000000f00 */
[----:B------:R-:W-:Y:S01]  /*0740*/  VIADD R21, R21, 0x60 ;  /* 0x0000006015157836 */ /* 0x000fe20000000000 */
[----:B------:R-:W-:Y:S01]  /*0750*/  MOV R190, R18 ;  /* 0x0000001200be7202 */ /* 0x000fe20000000f00 */
[----:B------:R-:W-:Y:S01]  /*0760*/  IMAD.WIDE R4, R199, 0x2, R222 ;  /* 0x00000002c7047825 */ /* 0x000fe200078e02de */
[----:B------:R-:W-:-:S02]  /*0770*/  CS2R R106, SRZ ;  /* 0x00000000006a7805 */ /* 0x000fc4000001ff00 */
[----:B------:R-:W-:Y:S02]  /*0780*/  CS2R R104, SRZ ;  /* 0x0000000000687805 */ /* 0x000fe4000001ff00 */
[----:B------:R-:W-:Y:S01]  /*0790*/  CS2R R110, SRZ ;  /* 0x00000000006e7805 */ /* 0x000fe2000001ff00 */
[----:B------:R-:W-:Y:S01]  /*07a0*/  IMAD R205, R23, UR9, R0 ;  /* 0x0000000917cd7c24 */ /* 0x000fe2000f8e0200 */
[----:B------:R-:W-:Y:S01]  /*07b0*/  @!PT LDS RZ, [RZ] ;  /* 0x00000000fffff984 */ /* 0x000fe20000000800 */
[----:B------:R-:W-:Y:S01]  /*07c0*/  @!PT LDS RZ, [RZ] ;  /* 0x00000000fffff984 */ /* 0x000fe20000000800 */
[----:B------:R-:W-:Y:S01]  /*07d0*/  @!PT LDS RZ, [RZ] ;  /* 0x00000000fffff984 */ /* 0x000fe20000000800 */
[----:B------:R1:W-:Y:S01]  /*07e0*/  LDGSTS.E.BYPASS.128 [R197], desc[UR10][R4.64] ;  /* 0x0000000004c57fae */ /* 0x0003e2000b98180a */
[----:B------:R-:W-:Y:S01]  /*07f0*/  IMAD.WIDE R6, R29, 0x2, R222 ;  /* 0x000000021d067825 */ /* 0x000fe200078e02de */
[----:B------:R-:W-:Y:S02]  /*0800*/  CS2R R108, SRZ ;  /* 0x00000000006c7805 */ /* 0x000fe4000001ff00 */
[----:B------:R-:W-:Y:S02]  /*0810*/  CS2R R114, SRZ ;  /* 0x0000000000727805 */ /* 0x000fe4000001ff00 */
[----:B------:R-:W-:Y:S01]  /*0820*/  CS2R R112, SRZ ;  /* 0x0000000000707805 */ /* 0x000fe2000001ff00 */
[----:B------:R-:W-:Y:S01]  /*0830*/  IMAD R35, R25, UR9, R0 ;  /* 0x0000000919237c24 */ /* 0x000fe2000f8e0200 */
[----:B------:R2:W-:Y:S01]  /*0840*/  LDGSTS.E.BYPASS.128 [R196], desc[UR10][R6.64] ;  /* 0x0000000006c47fae */ /* 0x0005e2000b98180a */
[----:B------:R-:W-:Y:S01]  /*0850*/  IMAD.WIDE R14, R201, 0x2, R222 ;  /* 0x00000002c90e7825 */ /* 0x000fe200078e02de */
[----:B------:R-:W-:-:S02]  /*0860*/  CS2R R118, SRZ ;  /* 0x0000000000767805 */ /* 0x000fc4000001ff00 */
[----:B------:R-:W-:Y:S02]  /*0870*/  CS2R R116, SRZ ;  /* 0x0000000000747805 */ /* 0x000fe4000001ff00 */
[----:B------:R-:W-:Y:S01]  /*0880*/  CS2R R122, SRZ ;  /* 0x00000000007a7805 */ /* 0x000fe2000001ff00 */
[----:B------:R-:W-:Y:S01]  /*0890*/  IMAD R203, R21, UR9, R0 ;  /* 0x0000000915cb7c24 */ /* 0x000fe2000f8e0200 */
[----:B------:R3:W-:Y:S01]  /*08a0*/  LDGSTS.E.BYPASS.128 [R195], desc[UR10][R14.64] ;  /* 0x000000000ec37fae */ /* 0x0007e2000b98180a */
[----:B------:R-:W-:Y:S01]  /*08b0*/  IMAD.WIDE R18, R31, 0x2, R222 ;  /* 0x000000021f127825 */ /* 0x000fe200078e02de */
[----:B-1----:R-:W-:Y:S02]  /*08c0*/  CS2R R4, SRZ ;  /* 0x0000000000047805 */ /* 0x002fe4000001ff00 */
[----:B------:R-:W-:Y:S02]  /*08d0*/  CS2R R120, SRZ ;  /* 0x0000000000787805 */ /* 0x000fe4000001ff00 */
[----:B------:R-:W-:Y:S01]  /*08e0*/  CS2R R126, SRZ ;  /* 0x00000000007e7805 */ /* 0x000fe2000001ff00 */
[----:B------:R-:W-:Y:S01]  /*08f0*/  IMAD.WIDE R20, R33, 0x2, R220 ;  /* 0x0000000221147825 */ /* 0x000fe200078e02dc */
[----:B------:R3:W-:Y:S01]  /*0900*/  LDGSTS.E.BYPASS.128 [R194], desc[UR10][R18.64] ;  /* 0x0000000012c27fae */ /* 0x0007e2000b98180a */
[----:B--2---:R-:W-:-:S02]  /*0910*/  CS2R R6, SRZ ;  /* 0x0000000000067805 */ /* 0x004fc4000001ff00 */
[----:B------:R-:W-:Y:S01]  /*0920*/  CS2R R124, SRZ ;  /* 0x00000000007c7805 */ /* 0x000fe2000001ff00 */
[--C-:B------:R-:W-:Y:S01]  /*0930*/  IMAD.WIDE R22, R205, 0x2, R220.reuse ;  /* 0x00000002cd167825 */ /* 0x100fe200078e02dc */
[----:B------:R3:W-:Y:S01]  /*0940*/  LDGSTS.E.BYPASS.128 [R193], desc[UR10][R20.64] ;  /* 0x0000000014c17fae */ /* 0x0007e2000b98180a */
[----:B------:R-:W-:Y:S02]  /*0950*/  CS2R R130, SRZ ;  /* 0x0000000000827805 */ /* 0x000fe4000001ff00 */
[----:B------:R-:W-:Y:S01]  /*0960*/  CS2R R128, SRZ ;  /* 0x0000000000807805 */ /* 0x000fe2000001ff00 */
[--C-:B------:R-:W-:Y:S01]  /*0970*/  IMAD.WIDE R24, R35, 0x2, R220.reuse ;  /* 0x0000000223187825 */ /* 0x100fe200078e02dc */
[----:B------:R3:W-:Y:S01]  /*0980*/  LDGSTS.E.BYPASS.128 [R192], desc[UR10][R22.64] ;  /* 0x0000000016c07fae */ /* 0x0007e2000b98180a */
[----:B------:R-:W-:Y:S02]  /*0990*/  CS2R R134, SRZ ;  /* 0x0000000000867805 */ /* 0x000fe4000001ff00 */
[----:B------:R-:W-:Y:S01]  /*09a0*/  CS2R R132, SRZ ;  /* 0x0000000000847805 */ /* 0x000fe2000001ff00 */
[----:B------:R-:W-:Y:S01]  /*09b0*/  IMAD.WIDE R26, R203, 0x2, R220 ;  /* 0x00000002cb1a7825 */ /* 0x000fe200078e02dc */
[----:B------:R3:W-:Y:S01]  /*09c0*/  LDGSTS.E.BYPASS.128 [R191], desc[UR10][R24.64] ;  /* 0x0000000018bf7fae */ /* 0x0007e2000b98180a */
[----:B------:R-:W-:-:S02]  /*09d0*/  CS2R R138, SRZ ;  /* 0x00000000008a7805 */ /* 0x000fc4000001ff00 */
[----:B------:R-:W-:Y:S01]  /*09e0*/  CS2R R136, SRZ ;  /* 0x0000000000887805 */ /* 0x000fe2000001ff00 */
[----:B------:R-:W-:Y:S01]  /*09f0*/  IMAD R198, R198, 0x4, R189 ;  /* 0x00000004c6c67824 */ /* 0x000fe200078e02bd */
[----:B------:R3:W-:Y:S01]  /*0a00*/  LDGSTS.E.BYPASS.128 [R190], desc[UR10][R26.64] ;  /* 0x000000001abe7fae */ /* 0x0007e2000b98180a */
[----:B------:R-:W-:Y:S02]  /*0a10*/  CS2R R142, SRZ ;  /* 0x00000000008e7805 */ /* 0x000fe4000001ff00 */
[----:B------:R-:W-:Y:S02]  /*0a20*/  CS2R R140, SRZ ;  /* 0x00000000008c7805 */ /* 0x000fe4000001ff00 */
[----:B------:R-:W-:Y:S01]  /*0a30*/  CS2R R146, SRZ ;  /* 0x0000000000927805 */ /* 0x000fe2000001ff00 */
[----:B------:R-:W0:Y:S01]  /*0a40*/  LDGDEPBAR ;  /* 0x00000000000079af */ /* 0x000e220000000000 */
[----:B------:R-:W-:Y:S02]  /*0a50*/  CS2R R144, SRZ ;  /* 0x0000000000907805 */ /* 0x000fe4000001ff00 */
[----:B------:R-:W-:-:S02]  /*0a60*/  CS2R R150, SRZ ;  /* 0x0000000000967805 */ /* 0x000fc4000001ff00 */
[----:B------:R-:W-:Y:S02]  /*0a70*/  CS2R R148, SRZ ;  /* 0x0000000000947805 */ /* 0x000fe4000001ff00 */
[----:B------:R-:W-:Y:S02]  /*0a80*/  CS2R R154, SRZ ;  /* 0x00000000009a7805 */ /* 0x000fe4000001ff00 */
[----:B------:R-:W-:Y:S02]  /*0a90*/  CS2R R152, SRZ ;  /* 0x0000000000987805 */ /* 0x000fe4000001ff00 */
[----:B------:R-:W-:Y:S02]  /*0aa0*/  CS2R R158, SRZ ;  /* 0x00000000009e7805 */ /* 0x000fe4000001ff00 */
[----:B------:R-:W-:Y:S01]  /*0ab0*/  CS2R R156, SRZ ;  /* 0x00000000009c7805 */ /* 0x000fe2000001ff00 */
[----:B------:R-:W-:Y:S01]  /*0ac0*/  IMAD.U32 R0, R187, 0x8, R198 ;  /* 0x00000008bb007824 */ /* 0x000fe200078e00c6 */
[----:B------:R-:W-:Y:S01]  /*0ad0*/  USHF.R.S32.HI UR7, URZ, 0x5, UR4 ;  /* 0x00000005ff077899 */ /* 0x000fe20008011404 */
[----:B---3--:R-:W-:Y:S11]  /*0ae0*/  BRA.U !UP0, `(.L_x_0) ;  /* 0x0000001508447547 */ /* 0x008ff6000b800000 */
[----:B------:R-:W-:Y:S01]  /*0af0*/  IADD3 R230, P2, PT, R8, 0x6000, RZ ;  /* 0x0000600008e67810 */ /* 0x000fe20007f5e0ff */
[--C-:B------:R-:W-:Y:S01]  /*0b00*/  IMAD R214, R185, 0x1000, R189.reuse ;  /* 0x00001000b9d67824 */ /* 0x100fe200078e02bd */
[----:B------:R-:W-:Y:S01]  /*0b10*/  IADD3 R228, P3, PT, R10, 0x6000, RZ ;  /* 0x000060000ae47810 */ /* 0x000fe20007f7e0ff */
[----:B------:R-:W-:Y:S01]  /*0b20*/  IMAD R216, R184, 0x1000, R189 ;  /* 0x00001000b8d87824 */ /* 0x000fe200078e02bd */
[----:B------:R-:W-:Y:S01]  /*0b30*/  IADD3 R14, P0, PT, R8, 0x2000, RZ ;  /* 0x00002000080e7810 */ /* 0x000fe20007f1e0ff */
[----:B------:R-:W-:Y:S01]  /*0b40*/  IMAD.X R231, RZ, RZ, R9, P2 ;  /* 0x000000ffffe77224 */ /* 0x000fe200010e0609 */
[----:B------:R-:W-:Y:S01]  /*0b50*/  IADD3 R236, P1, PT, R10, 0x2000, RZ ;  /* 0x000020000aec7810 */ /* 0x000fe20007f3e0ff */
[--C-:B------:R-:W-:Y:S01]  /*0b60*/  IMAD.X R229, RZ, RZ, R11.reuse, P3 ;  /* 0x000000ffffe57224 */ /* 0x100fe200018e060b */
[----:B------:R-:W-:Y:S01]  /*0b70*/  IADD3.X R15, PT, PT, RZ, R9, RZ, P0, !PT ;  /* 0x00000009ff0f7210 */ /* 0x000fe200007fe4ff */
[----:B------:R-:W-:Y:S01]  /*0b80*/  VIADD R206, R33, 0x20 ;  /* 0x0000002021ce7836 */ /* 0x000fe20000000000 */
[C---:B------:R-:W-:Y:S01]  /*0b90*/  IADD3 R234, P0, PT, R12.reuse, 0x2000, RZ ;  /* 0x000020000cea7810 */ /* 0x040fe20007f1e0ff */
[----:B------:R-:W-:Y:S01]  /*0ba0*/  IMAD.X R237, RZ, RZ, R11, P1 ;  /* 0x000000ffffed7224 */ /* 0x000fe200008e060b */
[----:B------:R-:W-:Y:S01]  /*0bb0*/  IADD3 R226, P2, PT, R12, 0x6000, RZ ;  /* 0x000060000ce27810 */ /* 0x000fe20007f5e0ff */
[----:B------:R-:W-:Y:S01]  /*0bc0*/  VIADD R205, R205, 0x20 ;  /* 0x00000020cdcd7836 */ /* 0x000fe20000000000 */
[C---:B------:R-:W-:Y:S01]  /*0bd0*/  IADD3 R224, P3, PT, R16.reuse, 0x6000, RZ ;  /* 0x0000600010e07810 */ /* 0x040fe20007f7e0ff */
[--C-:B------:R-:W-:Y:S01]  /*0be0*/  IMAD.X R235, RZ, RZ, R13.reuse, P0 ;  /* 0x000000ffffeb7224 */ /* 0x100fe200000e060d */
[----:B------:R-:W-:Y:S01]  /*0bf0*/  IADD3 R232, P1, PT, R16, 0x2000, RZ ;  /* 0x0000200010e87810 */ /* 0x000fe20007f3e0ff */
[----:B------:R-:W-:Y:S01]  /*0c00*/  IMAD.X R227, RZ, RZ, R13, P2 ;  /* 0x000000ffffe37224 */ /* 0x000fe200010e060d */
[----:B------:R-:W-:Y:S01]  /*0c10*/  MOV R188, R14 ;  /* 0x0000000e00bc7202 */ /* 0x000fe20000000f00 */
[----:B------:R-:W-:Y:S01]  /*0c20*/  IMAD.X R225, RZ, RZ, R17, P3 ;  /* 0x000000ffffe17224 */ /* 0x000fe200018e0611 */
[----:B------:R-:W-:Y:S01]  /*0c30*/  IADD3.X R233, PT, PT, RZ, R17, RZ, P1, !PT ;  /* 0x00000011ffe97210 */ /* 0x000fe20000ffe4ff */
[----:B------:R-:W-:Y:S01]  /*0c40*/  VIADD R204, R35, 0x20 ;  /* 0x0000002023cc7836 */ /* 0x000fe20000000000 */
[----:B------:R-:W-:Y:S01]  /*0c50*/  IADD3 R202, PT, PT, R31, 0x20, RZ ;  /* 0x000000201fca7810 */ /* 0x000fe20007ffe0ff */
[----:B------:R-:W-:Y:S01]  /*0c60*/  VIADD R203, R203, 0x20 ;  /* 0x00000020cbcb7836 */ /* 0x000fe20000000000 */
[----:B------:R-:W-:Y:S01]  /*0c70*/  MOV R7, RZ ;  /* 0x000000ff00077202 */ /* 0x000fe20000000f00 */
[----:B------:R-:W-:Y:S01]  /*0c80*/  VIADD R201, R201, 0x20 ;  /* 0x00000020c9c97836 */ /* 0x000fe20000000000 */
[----:B------:R-:W-:Y:S01]  /*0c90*/  IADD3 R209, PT, PT, R214, 0x6400, RZ ;  /* 0x00006400d6d17810 */ /* 0x000fe20007ffe0ff */
[----:B------:R-:W-:Y:S01]  /*0ca0*/  VIADD R200, R29, 0x20 ;  /* 0x000000201dc87836 */ /* 0x000fe20000000000 */
[----:B------:R-:W-:Y:S01]  /*0cb0*/  UMOV UR4, URZ ;  /* 0x000000ff00047c82 */ /* 0x000fe20008000000 */
[----:B------:R-:W-:-:S02]  /*0cc0*/  VIADD R199, R199, 0x20 ;  /* 0x00000020c7c77836 */ /* 0x000fc40000000000 */
[----:B------:R-:W-:Y:S02]  /*0cd0*/  VIADD R215, R216, 0xc00 ;  /* 0x00000c00d8d77836 */ /* 0x000fe40000000000 */
[----:B------:R-:W-:Y:S02]  /*0ce0*/  VIADD R213, R214, 0x4000 ;  /* 0x00004000d6d57836 */ /* 0x000fe40000000000 */
[C---:B------:R-:W-:Y:S02]  /*0cf0*/  VIADD R212, R216.reuse, 0x2400 ;  /* 0x00002400d8d47836 */ /* 0x040fe40000000000 */
[C---:B------:R-:W-:Y:S02]  /*0d00*/  VIADD R211, R216.reuse, 0x2800 ;  /* 0x00002800d8d37836 */ /* 0x040fe40000000000 */
[----:B------:R-:W-:Y:S02]  /*0d10*/  VIADD R210, R216, 0x2c00 ;  /* 0x00002c00d8d27836 */ /* 0x000fe40000000000 */
[----:B------:R-:W-:-:S02]  /*0d20*/  VIADD R208, R214, 0x6800 ;  /* 0x00006800d6d07836 */ /* 0x000fc40000000000 */
[----:B------:R-:W-:-:S07]  /*0d30*/  VIADD R207, R214, 0x6c00 ;  /* 0x00006c00d6cf7836 */ /* 0x000fce0000000000 */
.L_x_1:
[--C-:B------:R-:W-:Y:S01]  /*0d40*/  IMAD.WIDE.U32 R8, R199, 0x2, R222.reuse ;  /* 0x00000002c7087825 */ /* 0x100fe200078e00de */
[----:B------:R-:W-:Y:S01]  /*0d50*/  MOV R23, R236 ;  /* 0x000000ec00177202 */ /* 0x000fe20000000f00 */
[----:B------:R-:W1:Y:S01]  /*0d60*/  S2R R22, SR_LANEID ;  /* 0x0000000000167919 */ /* 0x000e620000000000 */
[----:B------:R-:W-:Y:S01]  /*0d70*/  MOV R25, R234 ;  /* 0x000000ea00197202 */ /* 0x000fe20000000f00 */
[--C-:B------:R-:W-:Y:S01]  /*0d80*/  IMAD.WIDE.U32 R10, R200, 0x2, R222.reuse ;  /* 0x00000002c80a7825 */ /* 0x100fe200078e00de */
[----:B------:R-:W-:Y:S01]  /*0d90*/  MOV R27, R232 ;  /* 0x000000e8001b7202 */ /* 0x000fe20000000f00 */
[----:B------:R-:W-:Y:S01]  /*0da0*/  @!PT LDS RZ, [RZ] ;  /* 0x00000000fffff984 */ /* 0x000fe20000000800 */
[----:B------:R-:W-:Y:S01]  /*0db0*/  @!PT LDS RZ, [RZ] ;  /* 0x00000000fffff984 */ /* 0x000fe20000000800 */
[----:B------:R-:W-:Y:S01]  /*0dc0*/  @!PT LDS RZ, [RZ] ;  /* 0x00000000fffff984 */ /* 0x000fe20000000800 */
[----:B------:R2:W-:Y:S01]  /*0dd0*/  LDGSTS.E.BYPASS.128 [R188], desc[UR10][R8.64] ;  /* 0x0000000008bc7fae */ /* 0x0005e2000b98180a */
[----:B------:R-:W-:Y:S01]  /*0de0*/  MOV R29, R230 ;  /* 0x000000e6001d7202 */ /* 0x000fe20000000f00 */
[----:B------:R-:W-:Y:S01]  /*0df0*/  IMAD.WIDE.U32 R12, R201, 0x2, R222 ;  /* 0x00000002c90c7825 */ /* 0x000fe200078e00de */
[----:B------:R-:W-:Y:S01]  /*0e00*/  MOV R31, R228 ;  /* 0x000000e4001f7202 */ /* 0x000fe20000000f00 */
[----:B------:R-:W-:Y:S01]  /*0e10*/  LDGSTS.E.BYPASS.128 [R23], desc[UR10][R10.64] ;  /* 0x000000000a177fae */ /* 0x000fe2000b98180a */
[----:B------:R-:W-:Y:S01]  /*0e20*/  MOV R33, R226 ;  /* 0x000000e200217202 */ /* 0x000fe20000000f00 */
[--C-:B------:R-:W-:Y:S01]  /*0e30*/  IMAD.WIDE.U32 R14, R206, 0x2, R220.reuse ;  /* 0x00000002ce0e7825 */ /* 0x100fe200078e00dc */
[----:B------:R-:W-:Y:S01]  /*0e40*/  MOV R35, R224 ;  /* 0x000000e000237202 */ /* 0x000fe20000000f00 */
[----:B------:R3:W-:Y:S01]  /*0e50*/  LDGSTS.E.BYPASS.128 [R25], desc[UR10][R12.64] ;  /* 0x000000000c197fae */ /* 0x0007e2000b98180a */
[----:B------:R-:W-:Y:S01]  /*0e60*/  UIADD3 UR8, UPT, UPT, UR4, 0x2, URZ ;  /* 0x0000000204087890 */ /* 0x000fe2000fffe0ff */
[----:B------:R-:W-:Y:S01]  /*0e70*/  IMAD.WIDE.U32 R16, R205, 0x2, R220 ;  /* 0x00000002cd107825 */ /* 0x000fe200078e00dc */
[----:B------:R-:W-:-:S03]  /*0e80*/  UIADD3 UR4, UPT, UPT, UR4, 0x4, URZ ;  /* 0x0000000404047890 */ /* 0x000fc6000fffe0ff */
[----:B--2---:R-:W-:Y:S01]  /*0e90*/  IMAD.WIDE.U32 R8, R202, 0x2, R222 ;  /* 0x00000002ca087825 */ /* 0x004fe200078e00de */
[----:B------:R-:W-:-:S03]  /*0ea0*/  UISETP.GE.AND UP0, UPT, UR4, UR7, UPT ;  /* 0x000000070400728c */ /* 0x000fc6000bf06270 */
[--C-:B------:R-:W-:Y:S01]  /*0eb0*/  IMAD.WIDE.U32 R18, R204, 0x2, R220.reuse ;  /* 0x00000002cc127825 */ /* 0x100fe200078e00dc */
[----:B------:R2:W-:Y:S01]  /*0ec0*/  LDGSTS.E.BYPASS.128 [R27], desc[UR10][R8.64] ;  /* 0x00000000081b7fae */ /* 0x0005e2000b98180a */
[----:B------:R-:W-:Y:S02]  /*0ed0*/  UMOV UR4, UR8 ;  /* 0x0000000800047c82 */ /* 0x000fe40008000000 */
[----:B------:R-:W-:Y:S01]  /*0ee0*/  IMAD.WIDE.U32 R20, R203, 0x2, R220 ;  /* 0x00000002cb147825 */ /* 0x000fe200078e00dc */
[----:B------:R-:W-:Y:S03]  /*0ef0*/  LDGSTS.E.BYPASS.128 [R29], desc[UR10][R14.64] ;  /* 0x000000000e1d7fae */ /* 0x000fe6000b98180a */
[C---:B---3--:R-:W-:Y:S01]  /*0f00*/  VIADD R25, R214.reuse, 0x4a00 ;  /* 0x00004a00d6197836 */ /* 0x048fe20000000000 */
[----:B------:R3:W-:Y:S01]  /*0f10*/  LDGSTS.E.BYPASS.128 [R31], desc[UR10][R16.64] ;  /* 0x00000000101f7fae */ /* 0x0007e2000b98180a */
[--C-:B-1----:R-:W-:Y:S01]  /*0f20*/  SHF.R.U32.HI R10, RZ, 0x3, R22.reuse ;  /* 0x00000003ff0a7819 */ /* 0x102fe20000011616 */
[----:B------:R-:W-:Y:S01]  /*0f30*/  VIADD R161, R214, 0x4e00 ;  /* 0x00004e00d6a17836 */ /* 0x000fe20000000000 */
[----:B------:R-:W-:Y:S01]  /*0f40*/  LOP3.LUT R11, R22, 0x7, RZ, 0xc0, !PT ;  /* 0x00000007160b7812 */ /* 0x000fe200078ec0ff */
[----:B------:R-:W-:Y:S01]  /*0f50*/  LDGSTS.E.BYPASS.128 [R33], desc[UR10][R18.64] ;  /* 0x0000000012217fae */ /* 0x000fe2000b98180a */
[----:B------:R-:W-:Y:S01]  /*0f60*/  SHF.R.U32.HI R12, RZ, 0x4, R22 ;  /* 0x00000004ff0c7819 */ /* 0x000fe20000011616 */
[----:B------:R-:W-:-:S02]  /*0f70*/  IMAD.SHL.U32 R24, R10, 0x8, RZ ;  /* 0x000000080a187824 */ /* 0x000fc400078e00ff */
[----:B------:R1:W-:Y:S01]  /*0f80*/  LDGSTS.E.BYPASS.128 [R35], desc[UR10][R20.64] ;  /* 0x0000000014237fae */ /* 0x0003e2000b98180a */
[----:B------:R-:W-:Y:S01]  /*0f90*/  IMAD.SHL.U32 R218, R10, 0x8, RZ ;  /* 0x000000080ada7824 */ /* 0x000fe200078e00ff */
[----:B------:R-:W-:Y:S01]  /*0fa0*/  SHF.L.U32 R217, R12, 0x3, RZ ;  /* 0x000000030cd97819 */ /* 0x000fe200000006ff */
[----:B--2---:R-:W-:Y:S01]  /*0fb0*/  VIADD R9, R214, 0x4400 ;  /* 0x00004400d6097836 */ /* 0x004fe20000000000 */
[----:B------:R-:W0:Y:S01]  /*0fc0*/  LDGDEPBAR ;  /* 0x00000000000079af */ /* 0x000e220000000000 */
[--C-:B------:R-:W-:Y:S01]  /*0fd0*/  LOP3.LUT R8, R24, 0x8, R11.reuse, 0xe2, !PT ;  /* 0x0000000818087812 */ /* 0x100fe200078ee20b */
[----:B------:R-:W-:Y:S01]  /*0fe0*/  IMAD R11, R12, 0x8, R11 ;  /* 0x000000080c0b7824 */ /* 0x000fe200078e020b */
[----:B------:R-:W-:Y:S02]  /*0ff0*/  LOP3.LUT R218, R218, 0x8, RZ, 0xe2, !PT ;  /* 0x00000008dada7812 */ /* 0x000fe400078ee2ff */
[----:B---3--:R-:W-:Y:S01]  /*1000*/  IADD3 R17, PT, PT, R214, 0x4c00, RZ ;  /* 0x00004c00d6117810 */ /* 0x008fe20007ffe0ff */
[----:B------:R-:W-:-:S02]  /*1010*/  IMAD R217, R8, 0x10, R217 ;  /* 0x0000001008d97824 */ /* 0x000fc400078e02d9 */
[----:B------:R-:W-:Y:S02]  /*1020*/  IMAD R218, R11, 0x10, R218 ;  /* 0x000000100bda7824 */ /* 0x000fe400078e02da */
[----:B------:R-:W-:Y:S02]  /*1030*/  VIADD R11, R214, 0x4800 ;  /* 0x00004800d60b7836 */ /* 0x000fe40000000000 */
[C---:B-1----:R-:W-:Y:S01]  /*1040*/  IMAD.U32 R20, R218.reuse, 0x2, R9 ;  /* 0x00000002da147824 */ /* 0x042fe200078e0009 */
[C---:B------:R-:W-:Y:S01]  /*1050*/  LEA R164, R218.reuse, R25, 0x1 ;  /* 0x00000019daa47211 */ /* 0x040fe200078e08ff */
[C---:B------:R-:W-:Y:S02]  /*1060*/  IMAD.U32 R16, R218.reuse, 0x2, R11 ;  /* 0x00000002da107824 */ /* 0x040fe400078e000b */
[----:B------:R-:W-:Y:S02]  /*1070*/  IMAD.U32 R12, R217, 0x2, R216 ;  /* 0x00000002d90c7824 */ /* 0x000fe400078e00d8 */
[----:B------:R-:W-:-:S02]  /*1080*/  IMAD.U32 R28, R218, 0x2, R213 ;  /* 0x00000002da1c7824 */ /* 0x000fc400078e00d5 */
[----:B------:R-:W-:Y:S02]  /*1090*/  IMAD.U32 R32, R218, 0x2, R17 ;  /* 0x00000002da207824 */ /* 0x000fe400078e0011 */
[----:B------:R-:W-:Y:S01]  /*10a0*/  VIADD R8, R216, 0x400 ;  /* 0x00000400d8087836 */ /* 0x000fe20000000000 */
[----:B------:R-:W-:-:S04]  /*10b0*/  DEPBAR.LE SB0, 0x1 ;  /* 0x000080400000791a */ /* 0x000fc80000000000 */
[----:B------:R-:W-:Y:S01]  /*10c0*/  BAR.SYNC.DEFER_BLOCKING 0x0 ;  /* 0x0000000000007b1d */ /* 0x000fe20000010000 */
[C---:B------:R-:W-:Y:S01]  /*10d0*/  LEA R8, R217.reuse, R8, 0x1 ;  /* 0x00000008d9087211 */ /* 0x040fe200078e08ff */
[----:B------:R-:W-:Y:S02]  /*10e0*/  IMAD.U32 R176, R217, 0x2, R215 ;  /* 0x00000002d9b07824 */ /* 0x000fe400078e00d7 */
[----:B------:R-:W-:Y:S02]  /*10f0*/  IMAD.U32 R161, R218, 0x2, R161 ;  /* 0x00000002daa17824 */ /* 0x000fe400078e00a1 */
[----:B------:R-:W-:Y:S04]  /*1100*/  LDSM.16.M88.4 R12, [R12] ;  /* 0x000000000c0c783b */ /* 0x000fe80000000200 */
[----:B------:R-:W1:Y:S04]  /*1110*/  LDSM.16.M88.4 R28, [R28] ;  /* 0x000000001c1c783b */ /* 0x000e680000000200 */
[----:B------:R-:W2:Y:S04]  /*1120*/  LDSM.16.M88.4 R20, [R20] ;  /* 0x000000001414783b */ /* 0x000ea80000000200 */
[----:B------:R-:W3:Y:S04]  /*1130*/  LDSM.16.M88.4 R16, [R16] ;  /* 0x000000001010783b */ /* 0x000ee80000000200 */
[----:B------:R-:W4:Y:S04]  /*1140*/  LDSM.16.M88.4 R32, [R32] ;  /* 0x000000002020783b */ /* 0x000f280000000200 */
[----:B------:R-:W5:Y:S04]  /*1150*/  LDSM.16.M88.4 R8, [R8] ;  /* 0x000000000808783b */ /* 0x000f680000000200 */
[----:B------:R-:W-:Y:S04]  /*1160*/  LDSM.16.M88.4 R176, [R176] ;  /* 0x00000000b0b0783b */ /* 0x000fe80000000200 */
[----:B------:R-:W-:Y:S04]  /*1170*/  LDSM.16.M88.4 R164, [R164] ;  /* 0x00000000a4a4783b */ /* 0x000fe80000000200 */
[----:B------:R-:W-:Y:S01]  /*1180*/  LDSM.16.M88.4 R160, [R161] ;  /* 0x00000000a1a0783b */ /* 0x000fe20000000200 */
[C---:B-1----:R-:W-:Y:S08]  /*1190*/  HMMA.16816.F32 R156, R12.reuse, R28, R156 ;  /* 0x0000001c0c9c723c */ /* 0x042ff0000000189c */
[C---:B------:R-:W-:Y:S08]  /*11a0*/  HMMA.16816.F32 R152, R12.reuse, R30, R152 ;  /* 0x0000001e0c98723c */ /* 0x040ff00000001898 */
[C---:B--2---:R-:W-:Y:S08]  /*11b0*/  HMMA.16816.F32 R148, R12.reuse, R20, R148 ;  /* 0x000000140c94723c */ /* 0x044ff00000001894 */
[C---:B------:R-:W-:Y:S08]  /*11c0*/  HMMA.16816.F32 R144, R12.reuse, R22, R144 ;  /* 0x000000160c90723c */ /* 0x040ff00000001890 */
[C---:B---3--:R-:W-:Y:S08]  /*11d0*/  HMMA.16816.F32 R140, R12.reuse, R16, R140 ;  /* 0x000000100c8c723c */ /* 0x048ff0000000188c */
[C---:B------:R-:W-:Y:S08]  /*11e0*/  HMMA.16816.F32 R136, R12.reuse, R18, R136 ;  /* 0x000000120c88723c */ /* 0x040ff00000001888 */
[C---:B----4-:R-:W-:Y:S08]  /*11f0*/  HMMA.16816.F32 R132, R12.reuse, R32, R132 ;  /* 0x000000200c84723c */ /* 0x050ff00000001884 */
[----:B------:R-:W-:Y:S01]  /*1200*/  HMMA.16816.F32 R128, R12, R34, R128 ;  /* 0x000000220c80723c */ /* 0x000fe20000001880 */
[----:B------:R-:W-:Y:S01]  /*1210*/  VIADD R12, R216, 0x800 ;  /* 0x00000800d80c7836 */ /* 0x000fe20000000000 */
[C---:B------:R-:W-:Y:S01]  /*1220*/  IADD3 R15, PT, PT, R214.reuse, 0x4600, RZ ;  /* 0x00004600d60f7810 */ /* 0x040fe20007ffe0ff */
[----:B------:R-:W-:-:S02]  /*1230*/  VIADD R13, R214, 0x4200 ;  /* 0x00004200d60d7836 */ /* 0x000fc40000000000 */
[C---:B------:R-:W-:Y:S02]  /*1240*/  IMAD.U32 R180, R217.reuse, 0x2, R12 ;  /* 0x00000002d9b47824 */ /* 0x040fe400078e000c */
[----:B------:R-:W-:Y:S01]  /*1250*/  VIADD R12, R216, 0x200 ;  /* 0x00000200d80c7836 */ /* 0x000fe20000000000 */
[C---:B-----5:R-:W-:Y:S01]  /*1260*/  HMMA.16816.F32 R124, R8.reuse, R28, R124 ;  /* 0x0000001c087c723c */ /* 0x060fe2000000187c */
[C---:B------:R-:W-:Y:S02]  /*1270*/  IMAD.U32 R172, R218.reuse, 0x2, R13 ;  /* 0x00000002daac7824 */ /* 0x040fe400078e000d */
[----:B------:R-:W1:Y:S01]  /*1280*/  LDSM.16.M88.4 R180, [R180] ;  /* 0x00000000b4b4783b */ /* 0x000e620000000200 */
[----:B------:R-:W-:Y:S02]  /*1290*/  IMAD.U32 R24, R217, 0x2, R12 ;  /* 0x00000002d9187824 */ /* 0x000fe400078e000c */
[----:B------:R-:W-:Y:S01]  /*12a0*/  IMAD.U32 R168, R218, 0x2, R15 ;  /* 0x00000002daa87824 */ /* 0x000fe200078e000f */
[----:B------:R-:W-:Y:S01]  /*12b0*/  LDSM.16.M88.4 R172, [R172] ;  /* 0x00000000acac783b */ /* 0x000fe20000000200 */
[----:B------:R-:W-:Y:S01]  /*12c0*/  HMMA.16816.F32 R120, R8, R30, R120 ;  /* 0x0000001e0878723c */ /* 0x000fe20000001878 */
[----:B------:R-:W-:-:S02]  /*12d0*/  VIADD R12, R216, 0x600 ;  /* 0x00000600d80c7836 */ /* 0x000fc40000000000 */
[----:B------:R-:W2:Y:S02]  /*12e0*/  LDSM.16.M88.4 R24, [R24] ;  /* 0x000000001818783b */ /* 0x000ea40000000200 */
[----:B------:R-:W-:Y:S02]  /*12f0*/  IMAD.U32 R12, R217, 0x2, R12 ;  /* 0x00000002d90c7824 */ /* 0x000fe400078e000c */
[----:B------:R-:W3:Y:S01]  /*1300*/  LDSM.16.M88.4 R168, [R168] ;  /* 0x00000000a8a8783b */ /* 0x000ee20000000200 */
[C---:B------:R-:W-:Y:S03]  /*1310*/  HMMA.16816.F32 R116, R8.reuse, R20, R116 ;  /* 0x000000140874723c */ /* 0x040fe60000001874 */
[----:B------:R-:W4:Y:S05]  /*1320*/  LDSM.16.M88.4 R12, [R12] ;  /* 0x000000000c0c783b */ /* 0x000f2a0000000200 */
[C---:B------:R-:W-:Y:S08]  /*1330*/  HMMA.16816.F32 R112, R8.reuse, R22, R112 ;  /* 0x000000160870723c */ /* 0x040ff00000001870 */
[C---:B------:R-:W-:Y:S08]  /*1340*/  HMMA.16816.F32 R108, R8.reuse, R16, R108 ;  /* 0x00000010086c723c */ /* 0x040ff0000000186c */
[C---:B------:R-:W-:Y:S08]  /*1350*/  HMMA.16816.F32 R104, R8.reuse, R18, R104 ;  /* 0x000000120868723c */ /* 0x040ff00000001868 */
[C---:B------:R-:W-:Y:S08]  /*1360*/  HMMA.16816.F32 R100, R8.reuse, R32, R100 ;  /* 0x000000200864723c */ /* 0x040ff00000001864 */
[----:B------:R-:W-:Y:S08]  /*1370*/  HMMA.16816.F32 R96, R8, R34, R96 ;  /* 0x000000220860723c */ /* 0x000ff00000001860 */
[C---:B-1----:R-:W-:Y:S08]  /*1380*/  HMMA.16816.F32 R68, R180.reuse, R32, R68 ;  /* 0x00000020b444723c */ /* 0x042ff00000001844 */
[----:B------:R-:W-:Y:S08]  /*1390*/  HMMA.16816.F32 R8, R180, R34, R64 ;  /* 0x00000022b408723c */ /* 0x000ff00000001840 */
[C---:B------:R-:W-:Y:S08]  /*13a0*/  HMMA.16816.F32 R60, R176.reuse, R32, R60 ;  /* 0x00000020b03c723c */ /* 0x040ff0000000183c */
[----:B------:R-:W-:Y:S01]  /*13b0*/  HMMA.16816.F32 R32, R176, R34, R4 ;  /* 0x00000022b020723c */ /* 0x000fe20000001804 */
[----:B------:R-:W-:Y:S01]  /*13c0*/  VIADD R4, R216, 0xa00 ;  /* 0x00000a00d8047836 */ /* 0x000fe20000000000 */
[----:B------:R-:W-:Y:S01]  /*13d0*/  IADD3 R7, PT, PT, R206, 0x20, RZ ;  /* 0x00000020ce077810 */ /* 0x000fe20007ffe0ff */
[----:B------:R-:W-:Y:S01]  /*13e0*/  VIADD R6, R216, 0xe00 ;  /* 0x00000e00d8067836 */ /* 0x000fe20000000000 */
[----:B------:R-:W-:Y:S01]  /*13f0*/  IADD3 R206, PT, PT, R206, 0x40, RZ ;  /* 0x00000040cece7810 */ /* 0x000fe20007ffe0ff */
[----:B------:R-:W-:-:S02]  /*1400*/  VIADD R5, R199, 0x20 ;  /* 0x00000020c7057836 */ /* 0x000fc40000000000 */
[----:B------:R-:W-:Y:S01]  /*1410*/  IMAD.U32 R6, R217, 0x2, R6 ;  /* 0x00000002d9067824 */ /* 0x000fe200078e0006 */
[----:B------:R-:W-:Y:S01]  /*1420*/  HMMA.16816.F32 R72, R180, R18, R72 ;  /* 0x00000012b448723c */ /* 0x000fe20000001848 */
[----:B------:R-:W-:-:S03]  /*1430*/  VIADD R199, R199, 0x40 ;  /* 0x00000040c7c77836 */ /* 0x000fc60000000000 */
[----:B------:R1:W-:Y:S04]  /*1440*/  LDSM.16.M88.4 R64, [R6] ;  /* 0x000000000640783b */ /* 0x0003e80000000200 */
[----:B------:R-:W-:Y:S01]  /*1450*/  HMMA.16816.F32 R56, R176, R18, R56 ;  /* 0x00000012b038723c */ /* 0x000fe20000001838 */
[C---:B------:R-:W-:Y:S01]  /*1460*/  VIADD R19, R200.reuse, 0x20 ;  /* 0x00000020c8137836 */ /* 0x040fe20000000000 */
[----:B------:R-:W-:Y:S01]  /*1470*/  IADD3 R200, PT, PT, R200, 0x40, RZ ;  /* 0x00000040c8c87810 */ /* 0x000fe20007ffe0ff */
[----:B-1----:R-:W-:-:S05]  /*1480*/  IMAD.WIDE.U32 R6, R7, 0x2, R220 ;  /* 0x0000000207067825 */ /* 0x002fca00078e00dc */
[----:B------:R-:W-:Y:S01]  /*1490*/  HMMA.16816.F32 R92, R180, R28, R92 ;  /* 0x0000001cb45c723c */ /* 0x000fe2000000185c */
[----:B------:R-:W-:-:S07]  /*14a0*/  IMAD.WIDE.U32 R18, R19, 0x2, R222 ;  /* 0x0000000213127825 */ /* 0x000fce00078e00de */
[C---:B------:R-:W-:Y:S08]  /*14b0*/  HMMA.16816.F32 R88, R180.reuse, R30, R88 ;  /* 0x0000001eb458723c */ /* 0x040ff00000001858 */
[C---:B------:R-:W-:Y:S08]  /*14c0*/  HMMA.16816.F32 R84, R180.reuse, R20, R84 ;  /* 0x00000014b454723c */ /* 0x040ff00000001854 */
[C---:B------:R-:W-:Y:S08]  /*14d0*/  HMMA.16816.F32 R80, R180.reuse, R22, R80 ;  /* 0x00000016b450723c */ /* 0x040ff00000001850 */
[----:B------:R-:W-:Y:S01]  /*14e0*/  HMMA.16816.F32 R76, R180, R16, R76 ;  /* 0x00000010b44c723c */ /* 0x000fe2000000184c */
[----:B------:R-:W-:Y:S01]  /*14f0*/  LEA R180, R217, R4, 0x1 ;  /* 0x00000004d9b47211 */ /* 0x000fe200078e08ff */
[----:B------:R-:W-:-:S05]  /*1500*/  IMAD.WIDE.U32 R4, R5, 0x2, R222 ;  /* 0x0000000205047825 */ /* 0x000fca00078e00de */
[----:B------:R-:W1:Y:S01]  /*1510*/  LDSM.16.M88.4 R180, [R180] ;  /* 0x00000000b4b4783b */ /* 0x000e620000000200 */
[C---:B------:R-:W-:Y:S01]  /*1520*/  HMMA.16816.F32 R44, R176.reuse, R20, R44 ;  /* 0x00000014b02c723c */ /* 0x040fe2000000182c */
[C---:B------:R-:W-:Y:S02]  /*1530*/  VIADD R21, R201.reuse, 0x20 ;  /* 0x00000020c9157836 */ /* 0x040fe40000000000 */
[----:B------:R-:W-:Y:S01]  /*1540*/  @!PT LDS RZ, [RZ] ;  /* 0x00000000fffff984 */ /* 0x000fe20000000800 */
[----:B------:R-:W-:Y:S01]  /*1550*/  @!PT LDS RZ, [RZ] ;  /* 0x00000000fffff984 */ /* 0x000fe20000000800 */
[----:B------:R-:W-:Y:S01]  /*1560*/  @!PT LDS RZ, [RZ] ;  /* 0x00000000fffff984 */ /* 0x000fe20000000800 */
[----:B------:R5:W-:Y:S01]  /*1570*/  LDGSTS.E.BYPASS.128 [R197], desc[UR10][R4.64] ;  /* 0x0000000004c57fae */ /* 0x000be2000b98180a */
[----:B------:R-:W-:Y:S02]  /*1580*/  VIADD R201, R201, 0x40 ;  /* 0x00000040c9c97836 */ /* 0x000fe40000000000 */
[----:B------:R-:W-:Y:S01]  /*1590*/  IMAD.WIDE.U32 R20, R21, 0x2, R222 ;  /* 0x0000000215147825 */ /* 0x000fe200078e00de */
[----:B------:R-:W-:Y:S01]  /*15a0*/  LDGSTS.E.BYPASS.128 [R196], desc[UR10][R18.64] ;  /* 0x0000000012c47fae */ /* 0x000fe2000b98180a */
[----:B------:R-:W-:Y:S02]  /*15b0*/  HMMA.16816.F32 R52, R176, R16, R52 ;  /* 0x00000010b034723c */ /* 0x000fe40000001834 */
[C---:B------:R-:W-:Y:S01]  /*15c0*/  VIADD R17, R202.reuse, 0x20 ;  /* 0x00000020ca117836 */ /* 0x040fe20000000000 */
[----:B------:R-:W-:Y:S01]  /*15d0*/  LDGSTS.E.BYPASS.128 [R195], desc[UR10][R20.64] ;  /* 0x0000000014c37fae */ /* 0x000fe2000b98180a */
[----:B------:R-:W-:-:S02]  /*15e0*/  VIADD R202, R202, 0x40 ;  /* 0x00000040caca7836 */ /* 0x000fc40000000000 */
[----:B------:R-:W-:Y:S02]  /*15f0*/  IMAD.WIDE.U32 R16, R17, 0x2, R222 ;  /* 0x0000000211107825 */ /* 0x000fe400078e00de */
[----:B------:R-:W-:Y:S02]  /*1600*/  HMMA.16816.F32 R48, R176, R22, R48 ;  /* 0x00000016b030723c */ /* 0x000fe40000001830 */
[C---:B------:R-:W-:Y:S01]  /*1610*/  VIADD R23, R205.reuse, 0x20 ;  /* 0x00000020cd177836 */ /* 0x040fe20000000000 */
[----:B------:R3:W-:Y:S01]  /*1620*/  LDGSTS.E.BYPASS.128 [R194], desc[UR10][R16.64] ;  /* 0x0000000010c27fae */ /* 0x0007e2000b98180a */
[----:B------:R-:W-:Y:S02]  /*1630*/  VIADD R205, R205, 0x40 ;  /* 0x00000040cdcd7836 */ /* 0x000fe40000000000 */
[----:B-----5:R-:W-:Y:S01]  /*1640*/  IMAD.WIDE.U32 R4, R23, 0x2, R220 ;  /* 0x0000000217047825 */ /* 0x020fe200078e00dc */
[----:B------:R5:W-:Y:S01]  /*1650*/  LDGSTS.E.BYPASS.128 [R193], desc[UR10][R6.64] ;  /* 0x0000000006c17fae */ /* 0x000be2000b98180a */
[----:B--2---:R-:W-:Y:S03]  /*1660*/  HMMA.16816.F32 R156, R24, R172, R156 ;  /* 0x000000ac189c723c */ /* 0x004fe6000000189c */
[----:B------:R2:W-:Y:S01]  /*1670*/  LDGSTS.E.BYPASS.128 [R192], desc[UR10][R4.64] ;  /* 0x0000000004c07fae */ /* 0x0005e2000b98180a */
[----:B---3--:R-:W-:-:S04]  /*1680*/  IMAD.U32 R16, R218, 0x2, R208 ;  /* 0x00000002da107824 */ /* 0x008fc800078e00d0 */
[----:B------:R-:W-:Y:S01]  /*1690*/  HMMA.16816.F32 R152, R24, R174, R152 ;  /* 0x000000ae1898723c */ /* 0x000fe20000001898 */
[----:B-----5:R-:W-:Y:S02]  /*16a0*/  VIADD R7, R214, 0x6000 ;  /* 0x00006000d6077836 */ /* 0x020fe40000000000 */
[----:B--2---:R-:W-:-:S05]  /*16b0*/  IMAD.U32 R4, R217, 0x2, R212 ;  /* 0x00000002d9047824 */ /* 0x004fca00078e00d4 */
[C---:B------:R-:W-:Y:S08]  /*16c0*/  HMMA.16816.F32 R148, R24.reuse, R168, R148 ;  /* 0x000000a81894723c */ /* 0x040ff00000001894 */
[C---:B------:R-:W-:Y:S08]  /*16d0*/  HMMA.16816.F32 R144, R24.reuse, R170, R144 ;  /* 0x000000aa1890723c */ /* 0x040ff00000001890 */
[C---:B------:R-:W-:Y:S08]  /*16e0*/  HMMA.16816.F32 R140, R24.reuse, R164, R140 ;  /* 0x000000a4188c723c */ /* 0x040ff0000000188c */
[C---:B------:R-:W-:Y:S08]  /*16f0*/  HMMA.16816.F32 R136, R24.reuse, R166, R136 ;  /* 0x000000a61888723c */ /* 0x040ff00000001888 */
[C---:B------:R-:W-:Y:S08]  /*1700*/  HMMA.16816.F32 R132, R24.reuse, R160, R132 ;  /* 0x000000a01884723c */ /* 0x040ff00000001884 */
[----:B------:R-:W-:Y:S01]  /*1710*/  HMMA.16816.F32 R128, R24, R162, R128 ;  /* 0x000000a21880723c */ /* 0x000fe20000001880 */
[----:B------:R-:W-:-:S02]  /*1720*/  VIADD R25, R204, 0x20 ;  /* 0x00000020cc197836 */ /* 0x000fc40000000000 */
[----:B------:R-:W-:Y:S02]  /*1730*/  VIADD R27, R203, 0x20 ;  /* 0x00000020cb1b7836 */ /* 0x000fe40000000000 */
[----:B------:R-:W-:-:S03]  /*1740*/  IMAD.WIDE.U32 R20, R25, 0x2, R220 ;  /* 0x0000000219147825 */ /* 0x000fc600078e00dc */
[C---:B----4-:R-:W-:Y:S01]  /*1750*/  HMMA.16816.F32 R124, R12.reuse, R172, R124 ;  /* 0x000000ac0c7c723c */ /* 0x050fe2000000187c */
[----:B------:R-:W-:Y:S01]  /*1760*/  IMAD.WIDE.U32 R18, R27, 0x2, R220 ;  /* 0x000000021b127825 */ /* 0x000fe200078e00dc */
[----:B------:R2:W-:Y:S03]  /*1770*/  LDGSTS.E.BYPASS.128 [R191], desc[UR10][R20.64] ;  /* 0x0000000014bf7fae */ /* 0x0005e6000b98180a */
[----:B------:R-:W-:Y:S01]  /*1780*/  IMAD.U32 R24, R218, 0x2, R7 ;  /* 0x00000002da187824 */ /* 0x000fe200078e0007 */
[----:B------:R3:W-:Y:S01]  /*1790*/  LDGSTS.E.BYPASS.128 [R190], desc[UR10][R18.64] ;  /* 0x0000000012be7fae */ /* 0x0007e2000b98180a */
[----:B------:R-:W-:Y:S01]  /*17a0*/  VIADD R204, R204, 0x40 ;  /* 0x00000040cccc7836 */ /* 0x000fe20000000000 */
[----:B------:R-:W-:Y:S01]  /*17b0*/  HMMA.16816.F32 R120, R12, R174, R120 ;  /* 0x000000ae0c78723c */ /* 0x000fe20000001878 */
[----:B------:R-:W-:Y:S01]  /*17c0*/  VIADD R203, R203, 0x40 ;  /* 0x00000040cbcb7836 */ /* 0x000fe20000000000 */
[----:B------:R-:W0:Y:S01]  /*17d0*/  LDGDEPBAR ;  /* 0x00000000000079af */ /* 0x000e220000000000 */
[----:B--2---:R-:W-:-:S05]  /*17e0*/  IMAD.U32 R20, R218, 0x2, R209 ;  /* 0x00000002da147824 */ /* 0x004fca00078e00d1 */
[C---:B------:R-:W-:Y:S08]  /*17f0*/  HMMA.16816.F32 R116, R12.reuse, R168, R116 ;  /* 0x000000a80c74723c */ /* 0x040ff00000001874 */
[C---:B------:R-:W-:Y:S08]  /*1800*/  HMMA.16816.F32 R112, R12.reuse, R170, R112 ;  /* 0x000000aa0c70723c */ /* 0x040ff00000001870 */
[----:B------:R-:W-:Y:S01]  /*1810*/  HMMA.16816.F32 R108, R12, R164, R108 ;  /* 0x000000a40c6c723c */ /* 0x000fe2000000186c */
[----:B------:R-:W-:-:S04]  /*1820*/  DEPBAR.LE SB0, 0x1 ;  /* 0x000080400000791a */ /* 0x000fc80000000000 */
[----:B------:R-:W-:Y:S03]  /*1830*/  BAR.SYNC.DEFER_BLOCKING 0x0 ;  /* 0x0000000000007b1d */ /* 0x000fe60000010000 */
[C---:B------:R-:W-:Y:S08]  /*1840*/  HMMA.16816.F32 R104, R12.reuse, R166, R104 ;  /* 0x000000a60c68723c */ /* 0x040ff00000001868 */
[C---:B------:R-:W-:Y:S08]  /*1850*/  HMMA.16816.F32 R100, R12.reuse, R160, R100 ;  /* 0x000000a00c64723c */ /* 0x040ff00000001864 */
[----:B------:R-:W-:Y:S01]  /*1860*/  HMMA.16816.F32 R96, R12, R162, R96 ;  /* 0x000000a20c60723c */ /* 0x000fe20000001860 */
[----:B------:R-:W-:Y:S01]  /*1870*/  VIADD R12, R216, 0x2000 ;  /* 0x00002000d80c7836 */ /* 0x000fe20000000000 */
[----:B------:R-:W-:Y:S06]  /*1880*/  LDSM.16.M88.4 R24, [R24] ;  /* 0x000000001818783b */ /* 0x000fec0000000200 */
[C---:B------:R-:W-:Y:S01]  /*1890*/  HMMA.16816.F32 R36, R176.reuse, R28, R36 ;  /* 0x0000001cb024723c */ /* 0x040fe20000001824 */
[C---:B------:R-:W-:Y:S01]  /*18a0*/  LEA R28, R217.reuse, R211, 0x1 ;  /* 0x000000d3d91c7211 */ /* 0x040fe200078e08ff */
[----:B------:R-:W-:Y:S04]  /*18b0*/  LDSM.16.M88.4 R20, [R20] ;  /* 0x000000001414783b */ /* 0x000fe80000000200 */
[----:B---3--:R-:W-:Y:S02]  /*18c0*/  LDSM.16.M88.4 R16, [R16] ;  /* 0x000000001010783b */ /* 0x008fe40000000200 */
[----:B------:R-:W-:Y:S01]  /*18d0*/  HMMA.16816.F32 R40, R176, R30, R40 ;  /* 0x0000001eb028723c */ /* 0x000fe20000001828 */
[C---:B------:R-:W-:Y:S01]  /*18e0*/  LEA R176, R217.reuse, R12, 0x1 ;  /* 0x0000000cd9b07211 */ /* 0x040fe200078e08ff */
[----:B------:R-:W-:Y:S01]  /*18f0*/  IMAD.U32 R12, R218, 0x2, R207 ;  /* 0x00000002da0c7824 */ /* 0x000fe200078e00cf */
[----:B------:R-:W2:Y:S04]  /*1900*/  LDSM.16.M88.4 R4, [R4] ;  /* 0x000000000404783b */ /* 0x000ea80000000200 */
[----:B------:R-:W-:Y:S01]  /*1910*/  LDSM.16.M88.4 R176, [R176] ;  /* 0x00000000b0b0783b */ /* 0x000fe20000000200 */
[C---:B-1----:R-:W-:Y:S03]  /*1920*/  HMMA.16816.F32 R92, R180.reuse, R172, R92 ;  /* 0x000000acb45c723c */ /* 0x042fe6000000185c */
[----:B------:R-:W1:Y:S04]  /*1930*/  LDSM.16.M88.4 R12, [R12] ;  /* 0x000000000c0c783b */ /* 0x000e680000000200 */
[----:B------:R-:W3:Y:S01]  /*1940*/  LDSM.16.M88.4 R28, [R28] ;  /* 0x000000001c1c783b */ /* 0x000ee20000000200 */
[C---:B------:R-:W-:Y:S08]  /*1950*/  HMMA.16816.F32 R88, R180.reuse, R174, R88 ;  /* 0x000000aeb458723c */ /* 0x040ff00000001858 */
[C---:B------:R-:W-:Y:S08]  /*1960*/  HMMA.16816.F32 R84, R180.reuse, R168, R84 ;  /* 0x000000a8b454723c */ /* 0x040ff00000001854 */
[C---:B------:R-:W-:Y:S08]  /*1970*/  HMMA.16816.F32 R80, R180.reuse, R170, R80 ;  /* 0x000000aab450723c */ /* 0x040ff00000001850 */
[C---:B------:R-:W-:Y:S08]  /*1980*/  HMMA.16816.F32 R76, R180.reuse, R164, R76 ;  /* 0x000000a4b44c723c */ /* 0x040ff0000000184c */
[C---:B------:R-:W-:Y:S08]  /*1990*/  HMMA.16816.F32 R72, R180.reuse, R166, R72 ;  /* 0x000000a6b448723c */ /* 0x040ff00000001848 */
[C---:B------:R-:W-:Y:S08]  /*19a0*/  HMMA.16816.F32 R68, R180.reuse, R160, R68 ;  /* 0x000000a0b444723c */ /* 0x040ff00000001844 */
[----:B------:R-:W-:Y:S01]  /*19b0*/  HMMA.16816.F32 R8, R180, R162, R8 ;  /* 0x000000a2b408723c */ /* 0x000fe20000001808 */
[----:B------:R-:W-:-:S06]  /*19c0*/  IMAD.U32 R180, R217, 0x2, R210 ;  /* 0x00000002d9b47824 */ /* 0x000fcc00078e00d2 */
[----:B------:R-:W4:Y:S01]  /*19d0*/  LDSM.16.M88.4 R180, [R180] ;  /* 0x00000000b4b4783b */ /* 0x000f220000000200 */
[C---:B------:R-:W-:Y:S08]  /*19e0*/  HMMA.16816.F32 R60, R64.reuse, R160, R60 ;  /* 0x000000a0403c723c */ /* 0x040ff0000000183c */
[C---:B------:R-:W-:Y:S08]  /*19f0*/  HMMA.16816.F32 R36, R64.reuse, R172, R36 ;  /* 0x000000ac4024723c */ /* 0x040ff00000001824 */
[C---:B------:R-:W-:Y:S08]  /*1a00*/  HMMA.16816.F32 R44, R64.reuse, R168, R44 ;  /* 0x000000a8402c723c */ /* 0x040ff0000000182c */
[C---:B------:R-:W-:Y:S08]  /*1a10*/  HMMA.16816.F32 R52, R64.reuse, R164, R52 ;  /* 0x000000a44034723c */ /* 0x040ff00000001834 */
[----:B------:R-:W-:Y:S01]  /*1a20*/  HMMA.16816.F32 R160, R64, R162, R32 ;  /* 0x000000a240a0723c */ /* 0x000fe20000001820 */
[C---:B------:R-:W-:Y:S01]  /*1a30*/  IADD3 R33, PT, PT, R214.reuse, 0x6a00, RZ ;  /* 0x00006a00d6217810 */ /* 0x040fe20007ffe0ff */
[----:B------:R-:W-:-:S06]  /*1a40*/  VIADD R35, R214, 0x6e00 ;  /* 0x00006e00d6237836 */ /* 0x000fcc0000000000 */
[C---:B--2---:R-:W-:Y:S08]  /*1a50*/  HMMA.16816.F32 R124, R4.reuse, R24, R124 ;  /* 0x00000018047c723c */ /* 0x044ff0000000187c */
[C---:B------:R-:W-:Y:S08]  /*1a60*/  HMMA.16816.F32 R120, R4.reuse, R26, R120 ;  /* 0x0000001a0478723c */ /* 0x040ff00000001878 */
[C---:B------:R-:W-:Y:S08]  /*1a70*/  HMMA.16816.F32 R116, R4.reuse, R20, R116 ;  /* 0x000000140474723c */ /* 0x040ff00000001874 */
[C---:B------:R-:W-:Y:S08]  /*1a80*/  HMMA.16816.F32 R112, R4.reuse, R22, R112 ;  /* 0x000000160470723c */ /* 0x040ff00000001870 */
[C---:B------:R-:W-:Y:S08]  /*1a90*/  HMMA.16816.F32 R108, R4.reuse, R16, R108 ;  /* 0x00000010046c723c */ /* 0x040ff0000000186c */
[C---:B------:R-:W-:Y:S08]  /*1aa0*/  HMMA.16816.F32 R104, R4.reuse, R18, R104 ;  /* 0x000000120468723c */ /* 0x040ff00000001868 */
[C---:B-1----:R-:W-:Y:S08]  /*1ab0*/  HMMA.16816.F32 R100, R4.reuse, R12, R100 ;  /* 0x0000000c0464723c */ /* 0x042ff00000001864 */
[----:B------:R-:W-:Y:S01]  /*1ac0*/  HMMA.16816.F32 R96, R4, R14, R96 ;  /* 0x0000000e0460723c */ /* 0x000fe20000001860 */
[----:B------:R-:W-:-:S02]  /*1ad0*/  VIADD R4, R216, 0x2200 ;  /* 0x00002200d8047836 */ /* 0x000fc40000000000 */
[C---:B------:R-:W-:Y:S02]  /*1ae0*/  VIADD R5, R214.reuse, 0x6200 ;  /* 0x00006200d6057836 */ /* 0x040fe40000000000 */
[----:B------:R-:W-:Y:S02]  /*1af0*/  VIADD R7, R214, 0x6600 ;  /* 0x00006600d6077836 */ /* 0x000fe40000000000 */
[----:B------:R-:W-:Y:S01]  /*1b00*/  VIADD R6, R216, 0x2600 ;  /* 0x00002600d8067836 */ /* 0x000fe20000000000 */
[----:B------:R-:W-:Y:S01]  /*1b10*/  HMMA.16816.F32 R172, R64, R174, R40 ;  /* 0x000000ae40ac723c */ /* 0x000fe20000001828 */
[----:B------:R-:W-:Y:S02]  /*1b20*/  IMAD.U32 R40, R218, 0x2, R5 ;  /* 0x00000002da287824 */ /* 0x000fe400078e0005 */
[----:B------:R-:W-:-:S04]  /*1b30*/  IMAD.U32 R32, R217, 0x2, R6 ;  /* 0x00000002d9207824 */ /* 0x000fc800078e0006 */
[----:B------:R-:W-:Y:S01]  /*1b40*/  LDSM.16.M88.4 R40, [R40] ;  /* 0x000000002828783b */ /* 0x000fe20000000200 */
[----:B------:R-:W-:Y:S01]  /*1b50*/  HMMA.16816.F32 R168, R64, R170, R48 ;  /* 0x000000aa40a8723c */ /* 0x000fe20000001830 */
[----:B------:R-:W-:-:S06]  /*1b60*/  IMAD.U32 R48, R218, 0x2, R7 ;  /* 0x00000002da307824 */ /* 0x000fcc00078e0007 */
[----:B------:R-:W-:Y:S01]  /*1b70*/  LDSM.16.M88.4 R48, [R48] ;  /* 0x000000003030783b */ /* 0x000fe20000000200 */
[----:B------:R-:W-:Y:S01]  /*1b80*/  HMMA.16816.F32 R164, R64, R166, R56 ;  /* 0x000000a640a4723c */ /* 0x000fe20000001838 */
[C---:B------:R-:W-:Y:S02]  /*1b90*/  VIADD R64, R216.reuse, 0x2a00 ;  /* 0x00002a00d8407836 */ /* 0x040fe40000000000 */
[----:B------:R-:W-:Y:S02]  /*1ba0*/  VIADD R66, R216, 0x2e00 ;  /* 0x00002e00d8427836 */ /* 0x000fe40000000000 */
[C---:B------:R-:W-:Y:S02]  /*1bb0*/  IMAD.U32 R56, R218.reuse, 0x2, R33 ;  /* 0x00000002da387824 */ /* 0x040fe400078e0021 */
[C---:B------:R-:W-:Y:S01]  /*1bc0*/  IMAD.U32 R64, R217.reuse, 0x2, R64 ;  /* 0x00000002d9407824 */ /* 0x040fe200078e0040 */
[C---:B------:R-:W-:Y:S03]  /*1bd0*/  HMMA.16816.F32 R156, R176.reuse, R24, R156 ;  /* 0x00000018b09c723c */ /* 0x040fe6000000189c */
[----:B------:R-:W-:Y:S05]  /*1be0*/  LDSM.16.M88.4 R56, [R56] ;  /* 0x000000003838783b */ /* 0x000fea0000000200 */
[C---:B------:R-:W-:Y:S08]  /*1bf0*/  HMMA.16816.F32 R152, R176.reuse, R26, R152 ;  /* 0x0000001ab098723c */ /* 0x040ff00000001898 */
[C---:B------:R-:W-:Y:S08]  /*1c00*/  HMMA.16816.F32 R148, R176.reuse, R20, R148 ;  /* 0x00000014b094723c */ /* 0x040ff00000001894 */
[C---:B------:R-:W-:Y:S08]  /*1c10*/  HMMA.16816.F32 R144, R176.reuse, R22, R144 ;  /* 0x00000016b090723c */ /* 0x040ff00000001890 */
[C---:B------:R-:W-:Y:S08]  /*1c20*/  HMMA.16816.F32 R140, R176.reuse, R16, R140 ;  /* 0x00000010b08c723c */ /* 0x040ff0000000188c */
[C---:B------:R-:W-:Y:S08]  /*1c30*/  HMMA.16816.F32 R136, R176.reuse, R18, R136 ;  /* 0x00000012b088723c */ /* 0x040ff00000001888 */
[C---:B------:R-:W-:Y:S08]  /*1c40*/  HMMA.16816.F32 R132, R176.reuse, R12, R132 ;  /* 0x0000000cb084723c */ /* 0x040ff00000001884 */
[----:B------:R-:W-:Y:S01]  /*1c50*/  HMMA.16816.F32 R128, R176, R14, R128 ;  /* 0x0000000eb080723c */ /* 0x000fe20000001880 */
[C---:B------:R-:W-:Y:S01]  /*1c60*/  IMAD.U32 R176, R217.reuse, 0x2, R4 ;  /* 0x00000002d9b07824 */ /* 0x040fe200078e0004 */
[----:B------:R-:W-:Y:S01]  /*1c70*/  LEA R4, R218, R35, 0x1 ;  /* 0x00000023da047211 */ /* 0x000fe200078e08ff */
[----:B------:R-:W-:Y:S01]  /*1c80*/  IMAD.U32 R217, R217, 0x2, R66 ;  /* 0x00000002d9d97824 */ /* 0x000fe200078e0042 */
[----:B------:R-:W-:Y:S04]  /*1c90*/  LDSM.16.M88.4 R32, [R32] ;  /* 0x000000002020783b */ /* 0x000fe80000000200 */
[C---:B---3--:R-:W-:Y:S01]  /*1ca0*/  HMMA.16816.F32 R92, R28.reuse, R24, R92 ;  /* 0x000000181c5c723c */ /* 0x048fe2000000185c */
[----:B------:R-:W-:Y:S04]  /*1cb0*/  LDSM.16.M88.4 R4, [R4] ;  /* 0x000000000404783b */ /* 0x000fe80000000200 */
[----:B------:R-:W1:Y:S03]  /*1cc0*/  LDSM.16.M88.4 R64, [R64] ;  /* 0x000000004040783b */ /* 0x000e660000000200 */
[C---:B------:R-:W-:Y:S01]  /*1cd0*/  HMMA.16816.F32 R88, R28.reuse, R26, R88 ;  /* 0x0000001a1c58723c */ /* 0x040fe20000001858 */
[----:B------:R-:W2:Y:S07]  /*1ce0*/  LDSM.16.M88.4 R176, [R176] ;  /* 0x00000000b0b0783b */ /* 0x000eae0000000200 */
[C---:B------:R-:W-:Y:S08]  /*1cf0*/  HMMA.16816.F32 R84, R28.reuse, R20, R84 ;  /* 0x000000141c54723c */ /* 0x040ff00000001854 */
[C---:B------:R-:W-:Y:S08]  /*1d00*/  HMMA.16816.F32 R80, R28.reuse, R22, R80 ;  /* 0x000000161c50723c */ /* 0x040ff00000001850 */
[C---:B------:R-:W-:Y:S08]  /*1d10*/  HMMA.16816.F32 R76, R28.reuse, R16, R76 ;  /* 0x000000101c4c723c */ /* 0x040ff0000000184c */
[C---:B------:R-:W-:Y:S08]  /*1d20*/  HMMA.16816.F32 R72, R28.reuse, R18, R72 ;  /* 0x000000121c48723c */ /* 0x040ff00000001848 */
[C---:B------:R-:W-:Y:S08]  /*1d30*/  HMMA.16816.F32 R68, R28.reuse, R12, R68 ;  /* 0x0000000c1c44723c */ /* 0x040ff00000001844 */
[----:B------:R-:W-:Y:S01]  /*1d40*/  HMMA.16816.F32 R28, R28, R14, R8 ;  /* 0x0000000e1c1c723c */ /* 0x000fe20000001808 */
[----:B------:R-:W3:Y:S07]  /*1d50*/  LDSM.16.M88.4 R8, [R217] ;  /* 0x00000000d908783b */ /* 0x000eee0000000200 */
[C---:B----4-:R-:W-:Y:S08]  /*1d60*/  HMMA.16816.F32 R36, R180.reuse, R24, R36 ;  /* 0x00000018b424723c */ /* 0x050ff00000001824 */
[C---:B------:R-:W-:Y:S08]  /*1d70*/  HMMA.16816.F32 R44, R180.reuse, R20, R44 ;  /* 0x00000014b42c723c */ /* 0x040ff0000000182c */
[C---:B------:R-:W-:Y:S08]  /*1d80*/  HMMA.16816.F32 R52, R180.reuse, R16, R52 ;  /* 0x00000010b434723c */ /* 0x040ff00000001834 */
[C---:B------:R-:W-:Y:S08]  /*1d90*/  HMMA.16816.F32 R60, R180.reuse, R12, R60 ;  /* 0x0000000cb43c723c */ /* 0x040ff0000000183c */
[C---:B------:R-:W-:Y:S08]  /*1da0*/  HMMA.16816.F32 R24, R180.reuse, R26, R172 ;  /* 0x0000001ab418723c */ /* 0x040ff000000018ac */
[C---:B------:R-:W-:Y:S08]  /*1db0*/  HMMA.16816.F32 R20, R180.reuse, R22, R168 ;  /* 0x00000016b414723c */ /* 0x040ff000000018a8 */
[C---:B------:R-:W-:Y:S08]  /*1dc0*/  HMMA.16816.F32 R16, R180.reuse, R18, R164 ;  /* 0x00000012b410723c */ /* 0x040ff000000018a4 */
[----:B------:R-:W-:Y:S08]  /*1dd0*/  HMMA.16816.F32 R12, R180, R14, R160 ;  /* 0x0000000eb40c723c */ /* 0x000ff000000018a0 */
[C---:B-1----:R-:W-:Y:S08]  /*1de0*/  HMMA.16816.F32 R92, R64.reuse, R40, R92 ;  /* 0x00000028405c723c */ /* 0x042ff0000000185c */
[C---:B------:R-:W-:Y:S08]  /*1df0*/  HMMA.16816.F32 R88, R64.reuse, R42, R88 ;  /* 0x0000002a4058723c */ /* 0x040ff00000001858 */
[C---:B------:R-:W-:Y:S08]  /*1e00*/  HMMA.16816.F32 R84, R64.reuse, R48, R84 ;  /* 0x000000304054723c */ /* 0x040ff00000001854 */
[C---:B------:R-:W-:Y:S08]  /*1e10*/  HMMA.16816.F32 R80, R64.reuse, R50, R80 ;  /* 0x000000324050723c */ /* 0x040ff00000001850 */
[C---:B------:R-:W-:Y:S08]  /*1e20*/  HMMA.16816.F32 R76, R64.reuse, R56, R76 ;  /* 0x00000038404c723c */ /* 0x040ff0000000184c */
[C---:B------:R-:W-:Y:S08]  /*1e30*/  HMMA.16816.F32 R72, R64.reuse, R58, R72 ;  /* 0x0000003a4048723c */ /* 0x040ff00000001848 */
[----:B------:R-:W-:Y:S08]  /*1e40*/  HMMA.16816.F32 R68, R64, R4, R68 ;  /* 0x000000044044723c */ /* 0x000ff00000001844 */
[C---:B--2---:R-:W-:Y:S08]  /*1e50*/  HMMA.16816.F32 R156, R176.reuse, R40, R156 ;  /* 0x00000028b09c723c */ /* 0x044ff0000000189c */
[C---:B------:R-:W-:Y:S08]  /*1e60*/  HMMA.16816.F32 R152, R176.reuse, R42, R152 ;  /* 0x0000002ab098723c */ /* 0x040ff00000001898 */
[C---:B------:R-:W-:Y:S08]  /*1e70*/  HMMA.16816.F32 R148, R176.reuse, R48, R148 ;  /* 0x00000030b094723c */ /* 0x040ff00000001894 */
[C---:B------:R-:W-:Y:S08]  /*1e80*/  HMMA.16816.F32 R144, R176.reuse, R50, R144 ;  /* 0x00000032b090723c */ /* 0x040ff00000001890 */
[C---:B------:R-:W-:Y:S08]  /*1e90*/  HMMA.16816.F32 R140, R176.reuse, R56, R140 ;  /* 0x00000038b08c723c */ /* 0x040ff0000000188c */
[C---:B------:R-:W-:Y:S08]  /*1ea0*/  HMMA.16816.F32 R136, R176.reuse, R58, R136 ;  /* 0x0000003ab088723c */ /* 0x040ff00000001888 */
[C---:B------:R-:W-:Y:S08]  /*1eb0*/  HMMA.16816.F32 R132, R176.reuse, R4, R132 ;  /* 0x00000004b084723c */ /* 0x040ff00000001884 */
[----:B------:R-:W-:Y:S08]  /*1ec0*/  HMMA.16816.F32 R128, R176, R6, R128 ;  /* 0x00000006b080723c */ /* 0x000ff00000001880 */
[C---:B------:R-:W-:Y:S08]  /*1ed0*/  HMMA.16816.F32 R124, R32.reuse, R40, R124 ;  /* 0x00000028207c723c */ /* 0x040ff0000000187c */
[C---:B------:R-:W-:Y:S08]  /*1ee0*/  HMMA.16816.F32 R120, R32.reuse, R42, R120 ;  /* 0x0000002a2078723c */ /* 0x040ff00000001878 */
[C---:B------:R-:W-:Y:S08]  /*1ef0*/  HMMA.16816.F32 R116, R32.reuse, R48, R116 ;  /* 0x000000302074723c */ /* 0x040ff00000001874 */
[C---:B------:R-:W-:Y:S08]  /*1f00*/  HMMA.16816.F32 R112, R32.reuse, R50, R112 ;  /* 0x000000322070723c */ /* 0x040ff00000001870 */
[C---:B------:R-:W-:Y:S08]  /*1f10*/  HMMA.16816.F32 R108, R32.reuse, R56, R108 ;  /* 0x00000038206c723c */ /* 0x040ff0000000186c */
[C---:B------:R-:W-:Y:S08]  /*1f20*/  HMMA.16816.F32 R104, R32.reuse, R58, R104 ;  /* 0x0000003a2068723c */ /* 0x040ff00000001868 */
[C---:B------:R-:W-:Y:S08]  /*1f30*/  HMMA.16816.F32 R100, R32.reuse, R4, R100 ;  /* 0x000000042064723c */ /* 0x040ff00000001864 */
[-C--:B------:R-:W-:Y:S08]  /*1f40*/  HMMA.16816.F32 R96, R32, R6.reuse, R96 ;  /* 0x000000062060723c */ /* 0x080ff00000001860 */
[----:B------:R-:W-:Y:S08]  /*1f50*/  HMMA.16816.F32 R64, R64, R6, R28 ;  /* 0x000000064040723c */ /* 0x000ff0000000181c */
[C---:B---3--:R-:W-:Y:S08]  /*1f60*/  HMMA.16816.F32 R36, R8.reuse, R40, R36 ;  /* 0x000000280824723c */ /* 0x048ff00000001824 */
[C---:B------:R-:W-:Y:S08]  /*1f70*/  HMMA.16816.F32 R44, R8.reuse, R48, R44 ;  /* 0x00000030082c723c */ /* 0x040ff0000000182c */
[C---:B------:R-:W-:Y:S08]  /*1f80*/  HMMA.16816.F32 R52, R8.reuse, R56, R52 ;  /* 0x000000380834723c */ /* 0x040ff00000001834 */
[C---:B------:R-:W-:Y:S08]  /*1f90*/  HMMA.16816.F32 R60, R8.reuse, R4, R60 ;  /* 0x00000004083c723c */ /* 0x040ff0000000183c */
[C---:B------:R-:W-:Y:S08]  /*1fa0*/  HMMA.16816.F32 R40, R8.reuse, R42, R24 ;  /* 0x0000002a0828723c */ /* 0x040ff00000001818 */
[C---:B------:R-:W-:Y:S08]  /*1fb0*/  HMMA.16816.F32 R48, R8.reuse, R50, R20 ;  /* 0x000000320830723c */ /* 0x040ff00000001814 */
[C---:B------:R-:W-:Y:S08]  /*1fc0*/  HMMA.16816.F32 R56, R8.reuse, R58, R16 ;  /* 0x0000003a0838723c */ /* 0x040ff00000001810 */
[----:B------:R-:W-:Y:S01]  /*1fd0*/  HMMA.16816.F32 R4, R8, R6, R12 ;  /* 0x000000060804723c */ /* 0x000fe2000000180c */
[----:B------:R-:W-:-:S04]  /*1fe0*/  NOP ;  /* 0x0000000000007918 */ /* 0x000fc80000000000 */
[----:B------:R-:W-:-:S15]  /*1ff0*/  BRA.U !UP0, `(.L_x_1) ;  /* 0xffffffed08507547 */ /* 0x000fde000b83ffff */
.L_x_0:
[----:B------:R-:W-:Y:S01]  /*2000*/  ULEA.HI UR6, UR6, UR9, URZ, 0x6 ;  /* 0x0000000906067291 */ /* 0x000fe2000f8f30ff */
[C---:B------:R-:W-:Y:S01]  /*2010*/  VIADD R190, R198.reuse, 0x800 ;  /* 0x00000800c6be7836 */ /* 0x040fe20000000000 */
[C---:B------:R-:W-:Y:S01]  /*2020*/  IADD3 R10, PT, PT, R198.reuse, 0x1400, RZ ;  /* 0x00001400c60a7810 */ /* 0x040fe20007ffe0ff */
[C---:B------:R-:W-:Y:S01]  /*2030*/  VIADD R188, R198.reuse, 0x400 ;  /* 0x00000400c6bc7836 */ /* 0x040fe20000000000 */
[----:B------:R-:W-:Y:S01]  /*2040*/  USHF.R.S32.HI UR6, URZ, 0x6, UR6 ;  /* 0x00000006ff067899 */ /* 0x000fe20008011406 */
[C---:B------:R-:W-:Y:S01]  /*2050*/  VIADD R8, R198.reuse, 0xc00 ;  /* 0x00000c00c6087836 */ /* 0x040fe20000000000 */
[----:B------:R-:W-:Y:S01]  /*2060*/  LEA R190, R187, R190, 0x3 ;  /* 0x000000bebbbe7211 */ /* 0x000fe200078e18ff */
[C---:B------:R-:W-:Y:S01]  /*2070*/  VIADD R192, R198.reuse, 0x1000 ;  /* 0x00001000c6c07836 */ /* 0x040fe20000000000 */
[----:B------:R-:W-:Y:S01]  /*2080*/  USHF.L.U32 UR6, UR6, 0x1, URZ ;  /* 0x0000000106067899 */ /* 0x000fe200080006ff */
[C---:B------:R-:W-:Y:S02]  /*2090*/  VIADD R194, R198.reuse, 0x1800 ;  /* 0x00001800c6c27836 */ /* 0x040fe40000000000 */
[C---:B------:R-:W-:Y:S01]  /*20a0*/  VIADD R12, R198.reuse, 0x1c00 ;  /* 0x00001c00c60c7836 */ /* 0x040fe20000000000 */
[----:B------:R-:W-:Y:S01]  /*20b0*/  UIADD3 UR4, UPT, UPT, UR6, -0x2, URZ ;  /* 0xfffffffe06047890 */ /* 0x000fe2000fffe0ff */
[----:B------:R-:W-:-:S02]  /*20c0*/  VIADD R196, R198, 0x2000 ;  /* 0x00002000c6c47836 */ /* 0x000fc40000000000 */
[----:B------:R-:W-:Y:S01]  /*20d0*/  VIADD R198, R198, 0x2400 ;  /* 0x00002400c6c67836 */ /* 0x000fe20000000000 */
[----:B------:R-:W-:Y:S01]  /*20e0*/  UISETP.GE.AND UP0, UPT, UR4, UR7, UPT ;  /* 0x000000070400728c */ /* 0x000fe2000bf06270 */
[C---:B------:R-:W-:Y:S02]  /*20f0*/  IMAD.U32 R188, R187.reuse, 0x8, R188 ;  /* 0x00000008bbbc7824 */ /* 0x040fe400078e00bc */
[C---:B------:R-:W-:Y:S02]  /*2100*/  IMAD.U32 R191, R187.reuse, 0x8, R8 ;  /* 0x00000008bbbf7824 */ /* 0x040fe400078e0008 */
[C---:B------:R-:W-:Y:S02]  /*2110*/  IMAD.U32 R192, R187.reuse, 0x8, R192 ;  /* 0x00000008bbc07824 */ /* 0x040fe400078e00c0 */
[C---:B------:R-:W-:Y:S02]  /*2120*/  IMAD.U32 R193, R187.reuse, 0x8, R10 ;  /* 0x00000008bbc17824 */ /* 0x040fe400078e000a */
[----:B------:R-:W-:-:S02]  /*2130*/  IMAD.U32 R194, R187, 0x8, R194 ;  /* 0x00000008bbc27824 */ /* 0x000fc400078e00c2 */
[----:B------:R-:W-:Y:S01]  /*2140*/  IMAD.U32 R195, R187, 0x8, R12 ;  /* 0x00000008bbc37824 */ /* 0x000fe200078e000c */
[----:B------:R-:W-:Y:S06]  /*2150*/  BRA.U UP0, `(.L_x_2) ;  /* 0x0000000500f87547 */ /* 0x000fec000b800000 */
[----:B------:R-:W1:Y:S01]  /*2160*/  S2R R8, SR_LANEID ;  /* 0x0000000000087919 */ /* 0x000e620000000000 */
[--C-:B------:R-:W-:Y:S02]  /*2170*/  IMAD R25, R185, 0x1000, R189.reuse ;  /* 0x00001000b9197824 */ /* 0x100fe400078e02bd */
[----:B------:R-:W-:-:S04]  /*2180*/  IMAD R32, R184, 0x1000, R189 ;  /* 0x00001000b8207824 */ /* 0x000fc800078e02bd */
[C---:B------:R-:W-:Y:S02]  /*2190*/  VIADD R12, R32.reuse, 0x800 ;  /* 0x00000800200c7836 */ /* 0x040fe40000000000 */
[C---:B------:R-:W-:Y:S02]  /*21a0*/  VIADD R34, R32.reuse, 0xa00 ;  /* 0x00000a0020227836 */ /* 0x040fe40000000000 */
[----:B------:R-:W-:Y:S01]  /*21b0*/  VIADD R200, R32, 0xe00 ;  /* 0x00000e0020c87836 */ /* 0x000fe20000000000 */
[--C-:B-1----:R-:W-:Y:S02]  /*21c0*/  SHF.R.U32.HI R9, RZ, 0x3, R8.reuse ;  /* 0x00000003ff097819 */ /* 0x102fe40000011608 */
[----:B------:R-:W-:Y:S02]  /*21d0*/  LOP3.LUT R10, R8, 0x7, RZ, 0xc0, !PT ;  /* 0x00000007080a7812 */ /* 0x000fe400078ec0ff */
[----:B------:R-:W-:Y:S01]  /*21e0*/  SHF.R.U32.HI R11, RZ, 0x4, R8 ;  /* 0x00000004ff0b7819 */ /* 0x000fe20000011608 */
[C---:B------:R-:W-:Y:S01]  /*21f0*/  IMAD.SHL.U32 R24, R9.reuse, 0x8, RZ ;  /* 0x0000000809187824 */ /* 0x040fe200078e00ff */
[----:B------:R-:W-:Y:S01]  /*2200*/  SHF.L.U32 R13, R9, 0x3, RZ ;  /* 0x00000003090d7819 */ /* 0x000fe200000006ff */
[----:B------:R-:W-:-:S02]  /*2210*/  VIADD R8, R32, 0x400 ;  /* 0x0000040020087836 */ /* 0x000fc40000000000 */
[C-C-:B------:R-:W-:Y:S01]  /*2220*/  IMAD R9, R11.reuse, 0x8, R10.reuse ;  /* 0x000000080b097824 */ /* 0x140fe200078e020a */
[----:B------:R-:W-:Y:S01]  /*2230*/  LOP3.LUT R24, R24, 0x8, RZ, 0xe2, !PT ;  /* 0x0000000818187812 */ /* 0x000fe200078ee2ff */
[----:B------:R-:W-:Y:S01]  /*2240*/  IMAD.SHL.U32 R197, R11, 0x8, RZ ;  /* 0x000000080bc57824 */ /* 0x000fe200078e00ff */
[----:B------:R-:W-:Y:S01]  /*2250*/  LOP3.LUT R10, R13, 0x8, R10, 0xe2, !PT ;  /* 0x000000080d0a7812 */ /* 0x000fe200078ee20a */
[----:B------:R-:W-:Y:S02]  /*2260*/  VIADD R11, R25, 0x4400 ;  /* 0x00004400190b7836 */ /* 0x000fe40000000000 */
[----:B------:R-:W-:Y:S01]  /*2270*/  IMAD R24, R9, 0x10, R24 ;  /* 0x0000001009187824 */ /* 0x000fe200078e0218 */
[----:B------:R-:W-:Y:S01]  /*2280*/  LEA R197, R10, R197, 0x4 ;  /* 0x000000c50ac57211 */ /* 0x000fe200078e20ff */
[C---:B------:R-:W-:Y:S02]  /*2290*/  VIADD R9, R25.reuse, 0x4000 ;  /* 0x0000400019097836 */ /* 0x040fe40000000000 */
[----:B------:R-:W-:Y:S01]  /*22a0*/  VIADD R13, R25, 0x4800 ;  /* 0x00004800190d7836 */ /* 0x000fe20000000000 */
[C---:B------:R-:W-:Y:S01]  /*22b0*/  LEA R16, R197.reuse, R8, 0x1 ;  /* 0x00000008c5107211 */ /* 0x040fe200078e08ff */
[C---:B------:R-:W-:Y:S01]  /*22c0*/  IMAD.U32 R172, R24.reuse, 0x2, R9 ;  /* 0x0000000218ac7824 */ /* 0x040fe200078e0009 */
[----:B------:R-:W-:Y:S01]  /*22d0*/  LEA R20, R197, R32, 0x1 ;  /* 0x00000020c5147211 */ /* 0x000fe200078e08ff */
[----:B------:R-:W-:Y:S01]  /*22e0*/  VIADD R9, R25, 0x4c00 ;  /* 0x00004c0019097836 */ /* 0x000fe20000000000 */
[----:B------:R-:W-:Y:S01]  /*22f0*/  LEA R34, R197, R34, 0x1 ;  /* 0x00000022c5227211 */ /* 0x000fe200078e08ff */
[C---:B------:R-:W-:Y:S01]  /*2300*/  IMAD.U32 R164, R24.reuse, 0x2, R11 ;  /* 0x0000000218a47824 */ /* 0x040fe200078e000b */
[----:B------:R-:W-:Y:S01]  /*2310*/  LDSM.16.M88.4 R16, [R16] ;  /* 0x000000001010783b */ /* 0x000fe20000000200 */
[----:B------:R-:W-:-:S02]  /*2320*/  IMAD.U32 R160, R24, 0x2, R13 ;  /* 0x0000000218a07824 */ /* 0x000fc400078e000d */
[----:B------:R-:W-:Y:S01]  /*2330*/  IMAD.U32 R9, R24, 0x2, R9 ;  /* 0x0000000218097824 */ /* 0x000fe200078e0009 */
[----:B------:R-:W1:Y:S01]  /*2340*/  LDSM.16.M88.4 R172, [R172] ;  /* 0x00000000acac783b */ /* 0x000e620000000200 */
[C---:B------:R-:W-:Y:S02]  /*2350*/  IMAD.U32 R12, R197.reuse, 0x2, R12 ;  /* 0x00000002c50c7824 */ /* 0x040fe400078e000c */
[----:B------:R-:W-:Y:S01]  /*2360*/  IMAD.U32 R200, R197, 0x2, R200 ;  /* 0x00000002c5c87824 */ /* 0x000fe200078e00c8 */
[----:B------:R-:W2:Y:S04]  /*2370*/  LDSM.16.M88.4 R164, [R164] ;  /* 0x00000000a4a4783b */ /* 0x000ea80000000200 */
[----:B------:R-:W3:Y:S04]  /*2380*/  LDSM.16.M88.4 R160, [R160] ;  /* 0x00000000a0a0783b */ /* 0x000ee80000000200 */
[----:B------:R-:W4:Y:S04]  /*2390*/  LDSM.16.M88.4 R8, [R9] ;  /* 0x000000000908783b */ /* 0x000f280000000200 */
[----:B------:R-:W5:Y:S04]  /*23a0*/  LDSM.16.M88.4 R20, [R20] ;  /* 0x000000001414783b */ /* 0x000f680000000200 */
[----:B------:R-:W5:Y:S01]  /*23b0*/  LDSM.16.M88.4 R12, [R12] ;  /* 0x000000000c0c783b */ /* 0x000f620000000200 */
        /* <DEDUP_REMOVED lines=8> */
[----:B------:R-:W-:-:S02]  /*2440*/  VIADD R16, R32, 0xc00 ;  /* 0x00000c0020107836 */ /* 0x000fc40000000000 */
[----:B------:R-:W-:Y:S02]  /*2450*/  VIADD R18, R32, 0x200 ;  /* 0x0000020020127836 */ /* 0x000fe40000000000 */
[----:B------:R-:W-:Y:S01]  /*2460*/  VIADD R17, R25, 0x4200 ;  /* 0x0000420019117836 */ /* 0x000fe20000000000 */
[C---:B------:R-:W-:Y:S01]  /*2470*/  LEA R16, R197.reuse, R16, 0x1 ;  /* 0x00000010c5107211 */ /* 0x040fe200078e08ff */
[----:B------:R-:W-:Y:S01]  /*2480*/  IMAD.U32 R176, R197, 0x2, R18 ;  /* 0x00000002c5b07824 */ /* 0x000fe200078e0012 */
[----:B-----5:R-:W-:Y:S01]  /*2490*/  HMMA.16816.F32 R156, R20, R172, R156 ;  /* 0x000000ac149c723c */ /* 0x020fe2000000189c */
[----:B------:R-:W-:Y:S01]  /*24a0*/  VIADD R19, R25, 0x4600 ;  /* 0x0000460019137836 */ /* 0x000fe20000000000 */
[----:B------:R-:W-:Y:S01]  /*24b0*/  LEA R28, R24, R17, 0x1 ;  /* 0x00000011181c7211 */ /* 0x000fe200078e08ff */
[----:B------:R-:W1:Y:S01]  /*24c0*/  LDSM.16.M88.4 R180, [R16] ;  /* 0x0000000010b4783b */ /* 0x000e620000000200 */
[----:B------:R-:W-:-:S03]  /*24d0*/  VIADD R18, R32, 0x600 ;  /* 0x0000060020127836 */ /* 0x000fc60000000000 */
[----:B------:R-:W-:Y:S01]  /*24e0*/  LDSM.16.M88.4 R176, [R176] ;  /* 0x00000000b0b0783b */ /* 0x000fe20000000200 */
[C---:B------:R-:W-:Y:S01]  /*24f0*/  HMMA.16816.F32 R152, R20.reuse, R174, R152 ;  /* 0x000000ae1498723c */ /* 0x040fe20000001898 */
[----:B------:R-:W-:Y:S02]  /*2500*/  IMAD.U32 R168, R197, 0x2, R18 ;  /* 0x00000002c5a87824 */ /* 0x000fe400078e0012 */
[----:B------:R-:W2:Y:S04]  /*2510*/  LDSM.16.M88.4 R28, [R28] ;  /* 0x000000001c1c783b */ /* 0x000ea80000000200 */
[----:B------:R-:W-:Y:S01]  /*2520*/  LDSM.16.M88.4 R168, [R168] ;  /* 0x00000000a8a8783b */ /* 0x000fe20000000200 */
[C---:B------:R-:W-:Y:S03]  /*2530*/  HMMA.16816.F32 R148, R20.reuse, R164, R148 ;  /* 0x000000a41494723c */ /* 0x040fe60000001894 */
[----:B------:R-:W-:Y:S05]  /*2540*/  LDSM.16.M88.4 R32, [R34] ;  /* 0x000000002220783b */ /* 0x000fea0000000200 */
[C---:B------:R-:W-:Y:S08]  /*2550*/  HMMA.16816.F32 R144, R20.reuse, R166, R144 ;  /* 0x000000a61490723c */ /* 0x040ff00000001890 */
[C---:B------:R-:W-:Y:S08]  /*2560*/  HMMA.16816.F32 R140, R20.reuse, R160, R140 ;  /* 0x000000a0148c723c */ /* 0x040ff0000000188c */
[C---:B------:R-:W-:Y:S08]  /*2570*/  HMMA.16816.F32 R136, R20.reuse, R162, R136 ;  /* 0x000000a21488723c */ /* 0x040ff00000001888 */
[C---:B------:R-:W-:Y:S08]  /*2580*/  HMMA.16816.F32 R132, R20.reuse, R8, R132 ;  /* 0x000000081484723c */ /* 0x040ff00000001884 */
[----:B------:R-:W-:Y:S01]  /*2590*/  HMMA.16816.F32 R128, R20, R10, R128 ;  /* 0x0000000a1480723c */ /* 0x000fe20000001880 */
[----:B------:R-:W-:-:S02]  /*25a0*/  VIADD R21, R25, 0x4a00 ;  /* 0x00004a0019157836 */ /* 0x000fc40000000000 */
[----:B------:R-:W-:Y:S02]  /*25b0*/  VIADD R23, R25, 0x4e00 ;  /* 0x00004e0019177836 */ /* 0x000fe40000000000 */
[C---:B------:R-:W-:Y:S02]  /*25c0*/  IMAD.U32 R25, R24.reuse, 0x2, R19 ;  /* 0x0000000218197824 */ /* 0x040fe400078e0013 */
[C---:B------:R-:W-:Y:S01]  /*25d0*/  IMAD.U32 R21, R24.reuse, 0x2, R21 ;  /* 0x0000000218157824 */ /* 0x040fe200078e0015 */
[C---:B------:R-:W-:Y:S01]  /*25e0*/  HMMA.16816.F32 R92, R12.reuse, R172, R92 ;  /* 0x000000ac0c5c723c */ /* 0x040fe2000000185c */
[----:B------:R-:W-:Y:S02]  /*25f0*/  IMAD.U32 R17, R24, 0x2, R23 ;  /* 0x0000000218117824 */ /* 0x000fe400078e0017 */
[----:B------:R-:W3:Y:S04]  /*2600*/  LDSM.16.M88.4 R24, [R25] ;  /* 0x000000001918783b */ /* 0x000ee80000000200 */
[----:B------:R-:W4:Y:S01]  /*2610*/  LDSM.16.M88.4 R20, [R21] ;  /* 0x000000001514783b */ /* 0x000f220000000200 */
[C---:B------:R-:W-:Y:S03]  /*2620*/  HMMA.16816.F32 R88, R12.reuse, R174, R88 ;  /* 0x000000ae0c58723c */ /* 0x040fe60000001858 */
[----:B------:R-:W5:Y:S05]  /*2630*/  LDSM.16.M88.4 R16, [R17] ;  /* 0x000000001110783b */ /* 0x000f6a0000000200 */
[C---:B------:R-:W-:Y:S08]  /*2640*/  HMMA.16816.F32 R84, R12.reuse, R164, R84 ;  /* 0x000000a40c54723c */ /* 0x040ff00000001854 */
[C---:B------:R-:W-:Y:S08]  /*2650*/  HMMA.16816.F32 R80, R12.reuse, R166, R80 ;  /* 0x000000a60c50723c */ /* 0x040ff00000001850 */
[C---:B------:R-:W-:Y:S08]  /*2660*/  HMMA.16816.F32 R76, R12.reuse, R160, R76 ;  /* 0x000000a00c4c723c */ /* 0x040ff0000000184c */
[C---:B------:R-:W-:Y:S08]  /*2670*/  HMMA.16816.F32 R72, R12.reuse, R162, R72 ;  /* 0x000000a20c48723c */ /* 0x040ff00000001848 */
[C---:B------:R-:W-:Y:S08]  /*2680*/  HMMA.16816.F32 R68, R12.reuse, R8, R68 ;  /* 0x000000080c44723c */ /* 0x040ff00000001844 */
[----:B------:R-:W-:Y:S01]  /*2690*/  HMMA.16816.F32 R64, R12, R10, R64 ;  /* 0x0000000a0c40723c */ /* 0x000fe20000001840 */
[----:B------:R-:W5:Y:S07]  /*26a0*/  LDSM.16.M88.4 R12, [R200] ;  /* 0x00000000c80c783b */ /* 0x000f6e0000000200 */
[C---:B-1----:R-:W-:Y:S08]  /*26b0*/  HMMA.16816.F32 R36, R180.reuse, R172, R36 ;  /* 0x000000acb424723c */ /* 0x042ff00000001824 */
[C---:B------:R-:W-:Y:S08]  /*26c0*/  HMMA.16816.F32 R40, R180.reuse, R174, R40 ;  /* 0x000000aeb428723c */ /* 0x040ff00000001828 */
        /* <DEDUP_REMOVED lines=8> */
[C---:B---3--:R-:W-:Y:S08]  /*2750*/  HMMA.16816.F32 R148, R176.reuse, R24, R148 ;  /* 0x00000018b094723c */ /* 0x048ff00000001894 */
[C---:B------:R-:W-:Y:S08]  /*2760*/  HMMA.16816.F32 R144, R176.reuse, R26, R144 ;  /* 0x0000001ab090723c */ /* 0x040ff00000001890 */
[C---:B----4-:R-:W-:Y:S08]  /*2770*/  HMMA.16816.F32 R140, R176.reuse, R20, R140 ;  /* 0x00000014b08c723c */ /* 0x050ff0000000188c */
[C---:B------:R-:W-:Y:S08]  /*2780*/  HMMA.16816.F32 R136, R176.reuse, R22, R136 ;  /* 0x00000016b088723c */ /* 0x040ff00000001888 */
[C---:B-----5:R-:W-:Y:S08]  /*2790*/  HMMA.16816.F32 R132, R176.reuse, R16, R132 ;  /* 0x00000010b084723c */ /* 0x060ff00000001884 */
        /* <DEDUP_REMOVED lines=24> */
[----:B------:R-:W-:-:S15]  /*2920*/  HMMA.16816.F32 R4, R12, R18, R4 ;  /* 0x000000120c04723c */ /* 0x000fde0000001804 */
[----:B------:R-:W-:-:S05]  /*2930*/  NOP ;  /* 0x0000000000007918 */ /* 0x000fca0000000000 */
.L_x_2:
[----:B------:R-:W-:Y:S01]  /*2940*/  UISETP.GT.AND UP0, UPT, UR6, UR7, UPT ;  /* 0x000000070600728c */ /* 0x000fe2000bf04270 */
[C---:B------:R-:W-:Y:S02]  /*2950*/  IMAD.U32 R196, R187.reuse, 0x8, R196 ;  /* 0x00000008bbc47824 */ /* 0x040fe400078e00c4 */
[----:B------:R-:W-:Y:S02]  /*2960*/  IMAD.U32 R198, R187, 0x8, R198 ;  /* 0x00000008bbc67824 */ /* 0x000fe400078e00c6 */
[----:B------:R-:W-:-:S04]  /*2970*/  IMAD R186, R186, 0x4, R189 ;  /* 0x00000004baba7824 */ /* 0x000fc800078e02bd */
[----:B------:R-:W-:Y:S05]  /*2980*/  BRA.U UP0, `(.L_x_3) ;  /* 0x0000000500fc7547 */ /* 0x000fea000b800000 */
[----:B------:R-:W1:Y:S01]  /*2990*/  S2R R8, SR_LANEID ;  /* 0x0000000000087919 */ /* 0x000e620000000000 */
[--C-:B------:R-:W-:Y:S02]  /*29a0*/  IMAD R24, R184, 0x1000, R189.reuse ;  /* 0x00001000b8187824 */ /* 0x100fe400078e02bd */
[----:B------:R-:W-:-:S03]  /*29b0*/  IMAD R185, R185, 0x1000, R189 ;  /* 0x00001000b9b97824 */ /* 0x000fc600078e02bd */
[----:B------:R-:W-:Y:S01]  /*29c0*/  IADD3 R25, PT, PT, R24, 0x2a00, RZ ;  /* 0x00002a0018197810 */ /* 0x000fe20007ffe0ff */
[C---:B------:R-:W-:Y:S01]  /*29d0*/  VIADD R15, R185.reuse, 0x6400 ;  /* 0x00006400b90f7836 */ /* 0x040fe20000000000 */
[----:B------:R-:W-:Y:S02]  /*29e0*/  IADD3 R17, PT, PT, R185, 0x6800, RZ ;  /* 0x00006800b9117810 */ /* 0x000fe40007ffe0ff */
[--C-:B-1----:R-:W-:Y:S02]  /*29f0*/  SHF.R.U32.HI R9, RZ, 0x3, R8.reuse ;  /* 0x00000003ff097819 */ /* 0x102fe40000011608 */
[----:B------:R-:W-:Y:S02]  /*2a00*/  LOP3.LUT R10, R8, 0x7, RZ, 0xc0, !PT ;  /* 0x00000007080a7812 */ /* 0x000fe400078ec0ff */
[----:B------:R-:W-:Y:S01]  /*2a10*/  SHF.R.U32.HI R11, RZ, 0x4, R8 ;  /* 0x00000004ff0b7819 */ /* 0x000fe20000011608 */
[C---:B------:R-:W-:Y:S01]  /*2a20*/  IMAD.SHL.U32 R12, R9.reuse, 0x8, RZ ;  /* 0x00000008090c7824 */ /* 0x040fe200078e00ff */
[----:B------:R-:W-:-:S03]  /*2a30*/  SHF.L.U32 R13, R9, 0x3, RZ ;  /* 0x00000003090d7819 */ /* 0x000fc600000006ff */
        /* <DEDUP_REMOVED lines=8> */
[----:B------:R-:W-:-:S02]  /*2ac0*/  VIADD R11, R24, 0x2400 ;  /* 0x00002400180b7836 */ /* 0x000fc40000000000 */
[----:B------:R-:W-:Y:S02]  /*2ad0*/  IMAD.U32 R16, R184, 0x2, R9 ;  /* 0x00000002b8107824 */ /* 0x000fe400078e0009 */
[----:B------:R-:W-:Y:S02]  /*2ae0*/  VIADD R9, R185, 0x6c00 ;  /* 0x00006c00b9097836 */ /* 0x000fe40000000000 */
[C---:B------:R-:W-:Y:S02]  /*2af0*/  IMAD.U32 R172, R12.reuse, 0x2, R13 ;  /* 0x000000020cac7824 */ /* 0x040fe400078e000d */
[C---:B------:R-:W-:Y:S01]  /*2b00*/  IMAD.U32 R160, R12.reuse, 0x2, R17 ;  /* 0x000000020ca07824 */ /* 0x040fe200078e0011 */
[----:B------:R-:W-:Y:S01]  /*2b10*/  LEA R28, R12, R9, 0x1 ;  /* 0x000000090c1c7211 */ /* 0x000fe200078e08ff */
[----:B------:R-:W-:Y:S01]  /*2b20*/  IMAD.U32 R11, R184, 0x2, R11 ;  /* 0x00000002b80b7824 */ /* 0x000fe200078e000b */
[----:B------:R-:W-:Y:S01]  /*2b30*/  LDSM.16.M88.4 R16, [R16] ;  /* 0x000000001010783b */ /* 0x000fe20000000200 */
[----:B------:R-:W-:-:S02]  /*2b40*/  IMAD.U32 R15, R12, 0x2, R15 ;  /* 0x000000020c0f7824 */ /* 0x000fc400078e000f */
[----:B------:R-:W-:Y:S01]  /*2b50*/  VIADD R13, R24, 0x2800 ;  /* 0x00002800180d7836 */ /* 0x000fe20000000000 */
[----:B------:R-:W1:Y:S01]  /*2b60*/  LDSM.16.M88.4 R172, [R172] ;  /* 0x00000000acac783b */ /* 0x000e620000000200 */
[C---:B------:R-:W-:Y:S02]  /*2b70*/  IMAD.U32 R25, R184.reuse, 0x2, R25 ;  /* 0x00000002b8197824 */ /* 0x040fe400078e0019 */
[----:B------:R-:W-:Y:S01]  /*2b80*/  IMAD.U32 R13, R184, 0x2, R13 ;  /* 0x00000002b80d7824 */ /* 0x000fe200078e000d */
[----:B------:R2:W-:Y:S04]  /*2b90*/  LDSM.16.M88.4 R164, [R15] ;  /* 0x000000000fa4783b */ /* 0x0005e80000000200 */
[----:B------:R-:W-:Y:S04]  /*2ba0*/  LDSM.16.M88.4 R160, [R160] ;  /* 0x00000000a0a0783b */ /* 0x000fe80000000200 */
[----:B------:R-:W-:Y:S01]  /*2bb0*/  LDSM.16.M88.4 R28, [R28] ;  /* 0x000000001c1c783b */ /* 0x000fe20000000200 */
[----:B--2---:R-:W-:-:S03]  /*2bc0*/  VIADD R15, R185, 0x6600 ;  /* 0x00006600b90f7836 */ /* 0x004fc60000000000 */
[----:B------:R-:W2:Y:S04]  /*2bd0*/  LDSM.16.M88.4 R8, [R11] ;  /* 0x000000000b08783b */ /* 0x000ea80000000200 */
[----:B------:R3:W4:Y:S02]  /*2be0*/  LDSM.16.M88.4 R32, [R13] ;  /* 0x000000000d20783b */ /* 0x0007240000000200 */
[----:B---3--:R-:W-:-:S05]  /*2bf0*/  IADD3 R13, PT, PT, R185, 0x6200, RZ ;  /* 0x00006200b90d7810 */ /* 0x008fca0007ffe0ff */
[----:B------:R-:W-:-:S06]  /*2c00*/  IMAD.U32 R20, R12, 0x2, R13 ;  /* 0x000000020c147824 */ /* 0x000fcc00078e000d */
[----:B------:R-:W-:Y:S01]  /*2c10*/  LDSM.16.M88.4 R20, [R20] ;  /* 0x000000001414783b */ /* 0x000fe20000000200 */
[C---:B-1----:R-:W-:Y:S08]  /*2c20*/  HMMA.16816.F32 R156, R16.reuse, R172, R156 ;  /* 0x000000ac109c723c */ /* 0x042ff0000000189c */
        /* <DEDUP_REMOVED lines=12> */
[----:B------:R-:W-:Y:S01]  /*2cf0*/  IMAD.U32 R176, R184, 0x2, R11 ;  /* 0x00000002b8b07824 */ /* 0x000fe200078e000b */
[C---:B------:R-:W-:Y:S01]  /*2d00*/  HMMA.16816.F32 R148, R16.reuse, R164, R148 ;  /* 0x000000a41094723c */ /* 0x040fe20000001894 */
[----:B------:R-:W-:Y:S01]  /*2d10*/  IADD3 R11, PT, PT, R24, 0x2600, RZ ;  /* 0x00002600180b7810 */ /* 0x000fe20007ffe0ff */
[----:B------:R-:W1:Y:S04]  /*2d20*/  LDSM.16.M88.4 R180, [R9] ;  /* 0x0000000009b4783b */ /* 0x000e680000000200 */
[----:B------:R-:W-:Y:S01]  /*2d30*/  IMAD.U32 R168, R184, 0x2, R11 ;  /* 0x00000002b8a87824 */ /* 0x000fe200078e000b */
[----:B------:R-:W2:Y:S01]  /*2d40*/  LDSM.16.M88.4 R176, [R176] ;  /* 0x00000000b0b0783b */ /* 0x000ea20000000200 */
[C---:B------:R-:W-:Y:S04]  /*2d50*/  HMMA.16816.F32 R144, R16.reuse, R166, R144 ;  /* 0x000000a61090723c */ /* 0x040fe80000001890 */
[----:B------:R-:W-:Y:S04]  /*2d60*/  LDSM.16.M88.4 R168, [R168] ;  /* 0x00000000a8a8783b */ /* 0x000fe80000000200 */
        /* <DEDUP_REMOVED lines=8> */
[----:B----4-:R-:W-:Y:S01]  /*2df0*/  HMMA.16816.F32 R92, R32, R172, R92 ;  /* 0x000000ac205c723c */ /* 0x010fe2000000185c */
[----:B------:R-:W-:Y:S02]  /*2e00*/  VIADD R185, R24, 0x2e00 ;  /* 0x00002e0018b97836 */ /* 0x000fe40000000000 */
[----:B------:R-:W-:Y:S01]  /*2e10*/  IMAD.U32 R13, R12, 0x2, R17 ;  /* 0x000000020c0d7824 */ /* 0x000fe200078e0011 */
[----:B------:R-:W-:Y:S01]  /*2e20*/  LDSM.16.M88.4 R24, [R25] ;  /* 0x000000001918783b */ /* 0x000fe20000000200 */
[----:B------:R-:W-:-:S03]  /*2e30*/  IMAD.U32 R185, R184, 0x2, R185 ;  /* 0x00000002b8b97824 */ /* 0x000fc600078e00b9 */
[C---:B------:R-:W-:Y:S01]  /*2e40*/  HMMA.16816.F32 R88, R32.reuse, R174, R88 ;  /* 0x000000ae2058723c */ /* 0x040fe20000001858 */
[----:B------:R-:W3:Y:S04]  /*2e50*/  LDSM.16.M88.4 R16, [R16] ;  /* 0x000000001010783b */ /* 0x000ee80000000200 */
[----:B------:R-:W4:Y:S03]  /*2e60*/  LDSM.16.M88.4 R12, [R13] ;  /* 0x000000000d0c783b */ /* 0x000f260000000200 */
[C---:B------:R-:W-:Y:S01]  /*2e70*/  HMMA.16816.F32 R84, R32.reuse, R164, R84 ;  /* 0x000000a42054723c */ /* 0x040fe20000001854 */
[----:B------:R-:W5:Y:S07]  /*2e80*/  LDSM.16.M88.4 R8, [R8] ;  /* 0x000000000808783b */ /* 0x000f6e0000000200 */
        /* <DEDUP_REMOVED lines=47> */
.L_x_3:
[----:B------:R-:W-:Y:S01]  /*3180*/  STS.64 [R0], R156 ;  /* 0x0000009c00007388 */ /* 0x000fe20000000a00 */
[----:B------:R-:W1:Y:S01]  /*3190*/  LDC R11, c[0x0][0x39c] ;  /* 0x0000e700ff0b7b82 */ /* 0x000e620000000800 */
[----:B------:R-:W-:Y:S02]  /*31a0*/  IMAD R2, R2, 0x80, R3 ;  /* 0x0000008002027824 */ /* 0x000fe400078e0203 */
[----:B------:R-:W-:Y:S04]  /*31b0*/  STS.64 [R0+0x200], R158 ;  /* 0x0002009e00007388 */ /* 0x000fe80000000a00 */
[----:B------:R-:W-:Y:S01]  /*31c0*/  STS.64 [R0+0x20], R152 ;  /* 0x0000209800007388 */ /* 0x000fe20000000a00 */
[----:B------:R-:W2:Y:S03]  /*31d0*/  LDC.64 R8, c[0x0][0x390] ;  /* 0x0000e400ff087b82 */ /* 0x000ea60000000a00 */
[----:B------:R-:W-:Y:S04]  /*31e0*/  STS.64 [R0+0x220], R154 ;  /* 0x0002209a00007388 */ /* 0x000fe80000000a00 */
[----:B------:R-:W-:Y:S01]  /*31f0*/  STS.64 [R188], R148 ;  /* 0x00000094bc007388 */ /* 0x000fe20000000a00 */
[----:B------:R-:W3:Y:S03]  /*3200*/  LDC R13, c[0x0][0x39c] ;  /* 0x0000e700ff0d7b82 */ /* 0x000ee60000000800 */
[----:B------:R-:W-:Y:S04]  /*3210*/  STS.64 [R188+0x200], R150 ;  /* 0x00020096bc007388 */ /* 0x000fe80000000a00 */
[----:B------:R-:W-:Y:S01]  /*3220*/  STS.64 [R188+0x20], R144 ;  /* 0x00002090bc007388 */ /* 0x000fe20000000a00 */
[----:B------:R-:W4:Y:S01]  /*3230*/  LDC R15, c[0x0][0x39c] ;  /* 0x0000e700ff0f7b82 */ /* 0x000f220000000800 */
[----:B-1----:R-:W-:-:S02]  /*3240*/  IMAD R3, R11, UR5, R2 ;  /* 0x000000050b037c24 */ /* 0x002fc4000f8e0202 */
[----:B------:R-:W-:Y:S04]  /*3250*/  STS.64 [R188+0x220], R146 ;  /* 0x00022092bc007388 */ /* 0x000fe80000000a00 */
[----:B------:R-:W-:Y:S01]  /*3260*/  STS.64 [R190], R140 ;  /* 0x0000008cbe007388 */ /* 0x000fe20000000a00 */
[----:B--2---:R-:W-:Y:S01]  /*3270*/  IMAD.WIDE R2, R3, 0x2, R8 ;  /* 0x0000000203027825 */ /* 0x004fe200078e0208 */
[----:B------:R-:W1:Y:S02]  /*3280*/  LDC R17, c[0x0][0x39c] ;  /* 0x0000e700ff117b82 */ /* 0x000e640000000800 */
[----:B------:R-:W-:Y:S04]  /*3290*/  STS.64 [R190+0x200], R142 ;  /* 0x0002008ebe007388 */ /* 0x000fe80000000a00 */
[----:B------:R-:W-:Y:S02]  /*32a0*/  STS.64 [R190+0x20], R136 ;  /* 0x00002088be007388 */ /* 0x000fe40000000a00 */
[----:B------:R-:W2:Y:S02]  /*32b0*/  LDC R19, c[0x0][0x39c] ;  /* 0x0000e700ff137b82 */ /* 0x000ea40000000800 */
[----:B------:R-:W-:Y:S04]  /*32c0*/  STS.64 [R190+0x220], R138 ;  /* 0x0002208abe007388 */ /* 0x000fe80000000a00 */
[----:B------:R-:W-:Y:S02]  /*32d0*/  STS.64 [R191], R132 ;  /* 0x00000084bf007388 */ /* 0x000fe40000000a00 */
[----:B------:R-:W5:Y:S02]  /*32e0*/  LDC R27, c[0x0][0x39c] ;  /* 0x0000e700ff1b7b82 */ /* 0x000f640000000800 */
[----:B------:R-:W-:Y:S04]  /*32f0*/  STS.64 [R191+0x200], R134 ;  /* 0x00020086bf007388 */ /* 0x000fe80000000a00 */
[----:B------:R-:W-:Y:S02]  /*3300*/  STS.64 [R191+0x20], R128 ;  /* 0x00002080bf007388 */ /* 0x000fe40000000a00 */
[----:B------:R-:W5:Y:S02]  /*3310*/  LDC R29, c[0x0][0x39c] ;  /* 0x0000e700ff1d7b82 */ /* 0x000f640000000800 */
        /* <DEDUP_REMOVED lines=10> */
[----:B------:R-:W-:Y:S04]  /*33c0*/  STS.64 [R191+0x20], R112 ;  /* 0x00002070bf007388 */ /* 0x000fe80000000a00 */
[----:B------:R-:W-:Y:S04]  /*33d0*/  STS.64 [R191+0x220], R114 ;  /* 0x00022072bf007388 */ /* 0x000fe80000000a00 */
[----:B------:R-:W-:Y:S04]  /*33e0*/  STS.64 [R192], R108 ;  /* 0x0000006cc0007388 */ /* 0x000fe80000000a00 */
        /* <DEDUP_REMOVED lines=23> */
[----:B------:R3:W-:Y:S04]  /*3560*/  STS.64 [R194], R36 ;  /* 0x00000024c2007388 */ /* 0x0007e80000000a00 */
[----:B------:R4:W-:Y:S04]  /*3570*/  STS.64 [R194+0x200], R38 ;  /* 0x00020026c2007388 */ /* 0x0009e80000000a00 */
[----:B------:R-:W-:Y:S04]  /*3580*/  STS.64 [R194+0x20], R40 ;  /* 0x00002028c2007388 */ /* 0x000fe80000000a00 */
[----:B------:R-:W-:Y:S01]  /*3590*/  STS.64 [R194+0x220], R42 ;  /* 0x0002202ac2007388 */ /* 0x000fe20000000a00 */
[----:B---3--:R-:W3:Y:S03]  /*35a0*/  LDC R37, c[0x0][0x39c] ;  /* 0x0000e700ff257b82 */ /* 0x008ee60000000800 */
[----:B------:R-:W-:Y:S04]  /*35b0*/  STS.64 [R195], R44 ;  /* 0x0000002cc3007388 */ /* 0x000fe80000000a00 */
[----:B------:R-:W-:Y:S01]  /*35c0*/  STS.64 [R195+0x200], R46 ;  /* 0x0002002ec3007388 */ /* 0x000fe20000000a00 */
[----:B----4-:R-:W4:Y:S03]  /*35d0*/  LDC R39, c[0x0][0x39c] ;  /* 0x0000e700ff277b82 */ /* 0x010f260000000800 */
        /* <DEDUP_REMOVED lines=8> */
[----:B------:R1:W-:Y:S04]  /*3660*/  STS.64 [R198+0x20], R4 ;  /* 0x00002004c6007388 */ /* 0x0003e80000000a00 */
[----:B------:R2:W-:Y:S01]  /*3670*/  STS.64 [R198+0x220], R6 ;  /* 0x00022006c6007388 */ /* 0x0005e20000000a00 */
[----:B------:R-:W-:Y:S01]  /*3680*/  BAR.SYNC.DEFER_BLOCKING 0x0 ;  /* 0x0000000000007b1d */ /* 0x000fe20000010000 */
[----:B-1----:R-:W-:-:S04]  /*3690*/  IMAD.WIDE R4, R11, 0x2, R2 ;  /* 0x000000020b047825 */ /* 0x002fc800078e0202 */
[----:B--2---:R-:W-:-:S04]  /*36a0*/  IMAD.WIDE R6, R13, 0x2, R4 ;  /* 0x000000020d067825 */ /* 0x004fc800078e0204 */
[----:B------:R-:W-:-:S04]  /*36b0*/  IMAD.WIDE R8, R15, 0x2, R6 ;  /* 0x000000020f087825 */ /* 0x000fc800078e0206 */
[----:B------:R-:W-:Y:S01]  /*36c0*/  IMAD.WIDE R10, R17, 0x2, R8 ;  /* 0x00000002110a7825 */ /* 0x000fe200078e0208 */
[----:B------:R-:W1:Y:S04]  /*36d0*/  LDS R12, [R186+0x40] ;  /* 0x00004000ba0c7984 */ /* 0x000e680000000800 */
[----:B------:R-:W2:Y:S04]  /*36e0*/  LDS R0, [R186] ;  /* 0x00000000ba007984 */ /* 0x000ea80000000800 */
[----:B------:R-:W3:Y:S04]  /*36f0*/  LDS R16, [R186+0x80] ;  /* 0x00008000ba107984 */ /* 0x000ee80000000800 */
[----:B------:R-:W-:Y:S04]  /*3700*/  LDS R18, [R186+0xc0] ;  /* 0x0000c000ba127984 */ /* 0x000fe80000000800 */
[----:B------:R-:W4:Y:S04]  /*3710*/  LDS R20, [R186+0x100] ;  /* 0x00010000ba147984 */ /* 0x000f280000000800 */
[----:B------:R-:W4:Y:S04]  /*3720*/  LDS R21, [R186+0x140] ;  /* 0x00014000ba157984 */ /* 0x000f280000000800 */
[----:B------:R-:W4:Y:S04]  /*3730*/  LDS R22, [R186+0x180] ;  /* 0x00018000ba167984 */ /* 0x000f280000000800 */
[----:B------:R-:W4:Y:S04]  /*3740*/  LDS R23, [R186+0x1c0] ;  /* 0x0001c000ba177984 */ /* 0x000f280000000800 */
[----:B------:R-:W4:Y:S04]  /*3750*/  LDS R25, [R186+0x240] ;  /* 0x00024000ba197984 */ /* 0x000f280000000800 */
[----:B------:R-:W4:Y:S01]  /*3760*/  LDS R24, [R186+0x200] ;  /* 0x00020000ba187984 */ /* 0x000f220000000800 */
[----:B-1----:R-:W-:Y:S01]  /*3770*/  F2FP.F16.F32.PACK_AB R14, RZ, R12 ;  /* 0x0000000cff0e723e */ /* 0x002fe200000000ff */
[----:B------:R-:W-:-:S02]  /*3780*/  IMAD.WIDE R12, R19, 0x2, R10 ;  /* 0x00000002130c7825 */ /* 0x000fc400078e020a */
[----:B------:R-:W1:Y:S01]  /*3790*/  LDS R26, [R186+0x2c0] ;  /* 0x0002c000ba1a7984 */ /* 0x000e620000000800 */
[----:B--2---:R-:W-:Y:S02]  /*37a0*/  F2FP.F16.F32.PACK_AB R0, RZ, R0 ;  /* 0x00000000ff00723e */ /* 0x004fe400000000ff */
[----:B------:R-:W-:Y:S01]  /*37b0*/  PRMT R19, R14, 0x7610, R19 ;  /* 0x000076100e137816 */ /* 0x000fe20000000013 */
[----:B-----5:R-:W-:Y:S01]  /*37c0*/  IMAD.WIDE R14, R27, 0x2, R12 ;  /* 0x000000021b0e7825 */ /* 0x020fe200078e020c */
[----:B------:R-:W-:Y:S01]  /*37d0*/  PRMT R17, R0, 0x7610, R17 ;  /* 0x0000761000117816 */ /* 0x000fe20000000011 */
[----:B------:R-:W2:Y:S01]  /*37e0*/  LDS R27, [R186+0x300] ;  /* 0x00030000ba1b7984 */ /* 0x000ea20000000800 */
[----:B---3--:R-:W-:-:S03]  /*37f0*/  F2FP.F16.F32.PACK_AB R0, RZ, R16 ;  /* 0x00000010ff00723e */ /* 0x008fc600000000ff */
[----:B------:R3:W-:Y:S01]  /*3800*/  STG.E.U16 desc[UR10][R2.64], R17 ;  /* 0x0000001102007986 */ /* 0x0007e2000c10150a */
[----:B----4-:R-:W-:-:S03]  /*3810*/  F2FP.F16.F32.PACK_AB R20, RZ, R20 ;  /* 0x00000014ff14723e */ /* 0x010fc600000000ff */
[----:B------:R4:W-:Y:S01]  /*3820*/  STG.E.U16 desc[UR10][R4.64], R19 ;  /* 0x0000001304007986 */ /* 0x0009e2000c10150a */
[----:B------:R-:W-:-:S03]  /*3830*/  PRMT R28, R20, 0x7610, R28 ;  /* 0x00007610141c7816 */ /* 0x000fc6000000001c */
[----:B------:R-:W5:Y:S01]  /*3840*/  LDS R20, [R186+0x340] ;  /* 0x00034000ba147984 */ /* 0x000f620000000800 */
[----:B------:R-:W-:Y:S01]  /*3850*/  F2FP.F16.F32.PACK_AB R21, RZ, R21 ;  /* 0x00000015ff15723e */ /* 0x000fe200000000ff */
[----:B---3--:R-:W-:Y:S01]  /*3860*/  IMAD.WIDE R16, R29, 0x2, R14 ;  /* 0x000000021d107825 */ /* 0x008fe200078e020e */
[----:B------:R-:W-:Y:S01]  /*3870*/  F2FP.F16.F32.PACK_AB R3, RZ, R18 ;  /* 0x00000012ff03723e */ /* 0x000fe200000000ff */
[----:B------:R-:W3:Y:S01]  /*3880*/  LDC R29, c[0x0][0x39c] ;  /* 0x0000e700ff1d7b82 */ /* 0x000ee20000000800 */
[----:B------:R-:W-:Y:S02]  /*3890*/  F2FP.F16.F32.PACK_AB R22, RZ, R22 ;  /* 0x00000016ff16723e */ /* 0x000fe400000000ff */
[----:B----4-:R-:W-:Y:S01]  /*38a0*/  PRMT R5, R0, 0x7610, R5 ;  /* 0x0000761000057816 */ /* 0x010fe20000000005 */
[----:B------:R-:W-:Y:S01]  /*38b0*/  IMAD.WIDE R18, R31, 0x2, R16 ;  /* 0x000000021f127825 */ /* 0x000fe200078e0210 */
[----:B------:R-:W4:Y:S01]  /*38c0*/  LDS R0, [R186+0x280] ;  /* 0x00028000ba007984 */ /* 0x000f220000000800 */
[----:B------:R-:W-:-:S02]  /*38d0*/  PRMT R30, R21, 0x7610, R30 ;  /* 0x00007610151e7816 */ /* 0x000fc4000000001e */
[----:B------:R-:W4:Y:S01]  /*38e0*/  LDC R31, c[0x0][0x39c] ;  /* 0x0000e700ff1f7b82 */ /* 0x000f220000000800 */
[----:B------:R2:W-:Y:S01]  /*38f0*/  STG.E.U16 desc[UR10][R6.64], R5 ;  /* 0x0000000506007986 */ /* 0x0005e2000c10150a */
[----:B------:R-:W-:Y:S02]  /*3900*/  F2FP.F16.F32.PACK_AB R23, RZ, R23 ;  /* 0x00000017ff17723e */ /* 0x000fe400000000ff */
[----:B------:R-:W-:Y:S01]  /*3910*/  F2FP.F16.F32.PACK_AB R25, RZ, R25 ;  /* 0x00000019ff19723e */ /* 0x000fe200000000ff */
[----:B------:R-:W4:Y:S01]  /*3920*/  LDS R21, [R186+0x380] ;  /* 0x00038000ba157984 */ /* 0x000f220000000800 */
[----:B------:R-:W-:Y:S02]  /*3930*/  F2FP.F16.F32.PACK_AB R24, RZ, R24 ;  /* 0x00000018ff18723e */ /* 0x000fe400000000ff */
[----:B-1----:R-:W-:Y:S02]  /*3940*/  F2FP.F16.F32.PACK_AB R26, RZ, R26 ;  /* 0x0000001aff1a723e */ /* 0x002fe400000000ff */
[----:B--2---:R-:W-:Y:S01]  /*3950*/  PRMT R7, R3, 0x7610, R7 ;  /* 0x0000761003077816 */ /* 0x004fe20000000007 */
[----:B------:R-:W-:Y:S01]  /*3960*/  IMAD.WIDE R2, R33, 0x2, R18 ;  /* 0x0000000221027825 */ /* 0x000fe200078e0212 */
[----:B------:R-:W-:Y:S01]  /*3970*/  F2FP.F16.F32.PACK_AB R27, RZ, R27 ;  /* 0x0000001bff1b723e */ /* 0x000fe200000000ff */
[----:B------:R-:W1:Y:S02]  /*3980*/  LDC R33, c[0x0][0x39c] ;  /* 0x0000e700ff217b82 */ /* 0x000e640000000800 */
[----:B------:R3:W-:Y:S01]  /*3990*/  STG.E.U16 desc[UR10][R8.64], R7 ;  /* 0x0000000708007986 */ /* 0x0007e2000c10150a */
[----:B------:R-:W-:-:S03]  /*39a0*/  IMAD.WIDE R4, R35, 0x2, R2 ;  /* 0x0000000223047825 */ /* 0x000fc600078e0202 */
[----:B------:R2:W-:Y:S02]  /*39b0*/  STG.E.U16 desc[UR10][R10.64], R28 ;  /* 0x0000001c0a007986 */ /* 0x0005e4000c10150a */
[----:B------:R-:W1:Y:S02]  /*39c0*/  LDC R35, c[0x0][0x39c] ;  /* 0x0000e700ff237b82 */ /* 0x000e640000000800 */
[----:B------:R4:W-:Y:S01]  /*39d0*/  STG.E.U16 desc[UR10][R12.64], R30 ;  /* 0x0000001e0c007986 */ /* 0x0009e2000c10150a */
[----:B-----5:R-:W-:Y:S01]  /*39e0*/  F2FP.F16.F32.PACK_AB R20, RZ, R20 ;  /* 0x00000014ff14723e */ /* 0x020fe200000000ff */
[----:B---3--:R-:W-:Y:S02]  /*39f0*/  IMAD.WIDE R6, R29, 0x2, R4 ;  /* 0x000000021d067825 */ /* 0x008fe400078e0204 */
[----:B------:R-:W3:Y:S01]  /*3a00*/  LDS R28, [R186+0x3c0] ;  /* 0x0003c000ba1c7984 */ /* 0x000ee20000000800 */
[----:B--2---:R-:W-:-:S03]  /*3a10*/  PRMT R11, R22, 0x7610, R11 ;  /* 0x00007610160b7816 */ /* 0x004fc6000000000b */
[----:B------:R-:W2:Y:S01]  /*3a20*/  LDS R29, [R186+0x800] ;  /* 0x00080000ba1d7984 */ /* 0x000ea20000000800 */
[----:B------:R-:W-:Y:S01]  /*3a30*/  IMAD.WIDE R8, R37, 0x2, R6 ;  /* 0x0000000225087825 */ /* 0x000fe200078e0206 */
[----:B----4-:R-:W-:Y:S01]  /*3a40*/  F2FP.F16.F32.PACK_AB R0, RZ, R0 ;  /* 0x00000000ff00723e */ /* 0x010fe200000000ff */
[----:B------:R-:W4:Y:S01]  /*3a50*/  LDC R37, c[0x0][0x39c] ;  /* 0x0000e700ff257b82 */ /* 0x000f220000000800 */
[----:B------:R-:W-:Y:S01]  /*3a60*/  PRMT R13, R23, 0x7610, R13 ;  /* 0x00007610170d7816 */ /* 0x000fe2000000000d */
[----:B------:R5:W-:Y:S04]  /*3a70*/  STG.E.U16 desc[UR10][R14.64], R11 ;  /* 0x0000000b0e007986 */ /* 0x000be8000c10150a */
[----:B------:R-:W4:Y:S01]  /*3a80*/  LDS R22, [R186+0x840] ;  /* 0x00084000ba167984 */ /* 0x000f220000000800 */
[----:B------:R-:W-:Y:S01]  /*3a90*/  F2FP.F16.F32.PACK_AB R21, RZ, R21 ;  /* 0x00000015ff15723e */ /* 0x000fe200000000ff */
[----:B------:R-:W4:Y:S02]  /*3aa0*/  LDC R23, c[0x0][0x39c] ;  /* 0x0000e700ff177b82 */ /* 0x000f240000000800 */
[----:B------:R1:W-:Y:S01]  /*3ab0*/  STG.E.U16 desc[UR10][R16.64], R13 ;  /* 0x0000000d10007986 */ /* 0x0003e2000c10150a */
[----:B-----5:R-:W-:Y:S01]  /*3ac0*/  IMAD.WIDE R10, R31, 0x2, R8 ;  /* 0x000000021f0a7825 */ /* 0x020fe200078e0208 */
[----:B------:R-:W-:-:S02]  /*3ad0*/  PRMT R15, R25, 0x7610, R15 ;  /* 0x00007610190f7816 */ /* 0x000fc4000000000f */
[----:B------:R-:W-:Y:S02]  /*3ae0*/  STG.E.U16 desc[UR10][R18.64], R24 ;  /* 0x0000001812007986 */ /* 0x000fe4000c10150a */
[----:B------:R-:W5:Y:S02]  /*3af0*/  LDC R25, c[0x0][0x39c] ;  /* 0x0000e700ff197b82 */ /* 0x000f640000000800 */
[----:B------:R3:W-:Y:S01]  /*3b00*/  STG.E.U16 desc[UR10][R2.64], R15 ;  /* 0x0000000f02007986 */ /* 0x0007e2000c10150a */
[----:B-1----:R-:W-:-:S03]  /*3b10*/  IMAD.WIDE R12, R33, 0x2, R10 ;  /* 0x00000002210c7825 */ /* 0x002fc600078e020a */
[----:B------:R-:W1:Y:S02]  /*3b20*/  LDS R18, [R186+0x8c0] ;  /* 0x0008c000ba127984 */ /* 0x000e640000000800 */
[----:B------:R-:W5:Y:S02]  /*3b30*/  LDC R31, c[0x0][0x39c] ;  /* 0x0000e700ff1f7b82 */ /* 0x000f640000000800 */
[----:B------:R-:W5:Y:S01]  /*3b40*/  LDS R19, [R186+0x900] ;  /* 0x00090000ba137984 */ /* 0x000f620000000800 */
[----:B---3--:R-:W-:Y:S01]  /*3b50*/  PRMT R3, R0, 0x7610, R3 ;  /* 0x0000761000037816 */ /* 0x008fe20000000003 */
[----:B------:R-:W-:Y:S02]  /*3b60*/  IMAD.WIDE R14, R35, 0x2, R12 ;  /* 0x00000002230e7825 */ /* 0x000fe400078e020c */
[----:B------:R-:W3:Y:S02]  /*3b70*/  LDS R0, [R186+0x880] ;  /* 0x00088000ba007984 */ /* 0x000ee40000000800 */
[----:B------:R-:W3:Y:S01]  /*3b80*/  LDC R17, c[0x0][0x39c] ;  /* 0x0000e700ff117b82 */ /* 0x000ee20000000800 */
[----:B------:R-:W-:Y:S01]  /*3b90*/  F2FP.F16.F32.PACK_AB R28, RZ, R28 ;  /* 0x0000001cff1c723e */ /* 0x000fe200000000ff */
[----:B------:R4:W-:Y:S01]  /*3ba0*/  STG.E.U16 desc[UR10][R4.64], R3 ;  /* 0x0000000304007986 */ /* 0x0009e2000c10150a */
[----:B--2---:R-:W-:-:S03]  /*3bb0*/  F2FP.F16.F32.PACK_AB R29, RZ, R29 ;  /* 0x0000001dff1d723e */ /* 0x004fc600000000ff */
[----:B------:R2:W-:Y:S02]  /*3bc0*/  STG.E.U16 desc[UR10][R6.64], R26 ;  /* 0x0000001a06007986 */ /* 0x0005e4000c10150a */
[----:B------:R-:W3:Y:S01]  /*3bd0*/  LDC R33, c[0x0][0x39c] ;  /* 0x0000e700ff217b82 */ /* 0x000ee20000000800 */
[----:B------:R-:W-:Y:S02]  /*3be0*/  PRMT R30, R29, 0x7610, R30 ;  /* 0x000076101d1e7816 */ /* 0x000fe4000000001e */
[----:B----4-:R-:W-:Y:S01]  /*3bf0*/  F2FP.F16.F32.PACK_AB R22, RZ, R22 ;  /* 0x00000016ff16723e */ /* 0x010fe200000000ff */
[----:B------:R-:W4:Y:S01]  /*3c00*/  LDS R24, [R186+0x9c0] ;  /* 0x0009c000ba187984 */ /* 0x000f220000000800 */
[----:B------:R-:W-:Y:S01]  /*3c10*/  PRMT R5, R27, 0x7610, R5 ;  /* 0x000076101b057816 */ /* 0x000fe20000000005 */
[----:B------:R-:W-:Y:S02]  /*3c20*/  IMAD.WIDE R2, R37, 0x2, R14 ;  /* 0x0000000225027825 */ /* 0x000fe400078e020e */
[----:B------:R-:W4:Y:S01]  /*3c30*/  LDC R27, c[0x0][0x39c] ;  /* 0x0000e700ff1b7b82 */ /* 0x000f220000000800 */
[----:B--2---:R-:W-:Y:S01]  /*3c40*/  PRMT R7, R20, 0x7610, R7 ;  /* 0x0000761014077816 */ /* 0x004fe20000000007 */
[----:B------:R2:W-:Y:S01]  /*3c50*/  STG.E.U16 desc[UR10][R8.64], R5 ;  /* 0x0000000508007986 */ /* 0x0005e2000c10150a */
[----:B------:R-:W-:-:S03]  /*3c60*/  PRMT R26, R21, 0x7610, R26 ;  /* 0x00007610151a7816 */ /* 0x000fc6000000001a */
[----:B------:R-:W4:Y:S02]  /*3c70*/  LDS R20, [R186+0x940] ;  /* 0x00094000ba147984 */ /* 0x000f240000000800 */
[----:B------:R-:W4:Y:S02]  /*3c80*/  LDC R35, c[0x0][0x39c] ;  /* 0x0000e700ff237b82 */ /* 0x000f240000000800 */
[----:B------:R3:W-:Y:S01]  /*3c90*/  STG.E.U16 desc[UR10][R10.64], R7 ;  /* 0x000000070a007986 */ /* 0x0007e2000c10150a */
[----:B-1----:R-:W-:Y:S01]  /*3ca0*/  F2FP.F16.F32.PACK_AB R18, RZ, R18 ;  /* 0x00000012ff12723e */ /* 0x002fe200000000ff */
[----:B--2---:R-:W-:Y:S02]  /*3cb0*/  IMAD.WIDE R4, R23, 0x2, R2 ;  /* 0x0000000217047825 */ /* 0x004fe400078e0202 */
[----:B------:R1:W-:Y:S02]  /*3cc0*/  STG.E.U16 desc[UR10][R12.64], R26 ;  /* 0x0000001a0c007986 */ /* 0x0003e4000c10150a */
[----:B------:R-:W2:Y:S01]  /*3cd0*/  LDC R29, c[0x0][0x39c] ;  /* 0x0000e700ff1d7b82 */ /* 0x000ea20000000800 */
[----:B-----5:R-:W-:Y:S01]  /*3ce0*/  F2FP.F16.F32.PACK_AB R19, RZ, R19 ;  /* 0x00000013ff13723e */ /* 0x020fe200000000ff */
[----:B------:R-:W5:Y:S01]  /*3cf0*/  LDS R23, [R186+0x980] ;  /* 0x00098000ba177984 */ /* 0x000f620000000800 */
[----:B---3--:R-:W-:Y:S01]  /*3d00*/  F2FP.F16.F32.PACK_AB R0, RZ, R0 ;  /* 0x00000000ff00723e */ /* 0x008fe200000000ff */
[----:B------:R-:W-:-:S02]  /*3d10*/  IMAD.WIDE R6, R25, 0x2, R4 ;  /* 0x0000000219067825 */ /* 0x000fc400078e0204 */
[----:B------:R3:W-:Y:S02]  /*3d20*/  STG.E.U16 desc[UR10][R14.64], R28 ;  /* 0x0000001c0e007986 */ /* 0x0007e4000c10150a */
[----:B------:R-:W2:Y:S01]  /*3d30*/  LDC R37, c[0x0][0x39c] ;  /* 0x0000e700ff257b82 */ /* 0x000ea20000000800 */
[----:B-1----:R-:W-:Y:S01]  /*3d40*/  PRMT R13, R22, 0x7610, R13 ;  /* 0x00007610160d7816 */ /* 0x002fe2000000000d */
[----:B------:R-:W-:Y:S01]  /*3d50*/  IMAD.WIDE R8, R31, 0x2, R6 ;  /* 0x000000021f087825 */ /* 0x000fe200078e0206 */
[----:B------:R-:W1:Y:S05]  /*3d60*/  LDS R25, [R186+0xa00] ;  /* 0x000a0000ba197984 */ /* 0x000e6a0000000800 */
[----:B------:R-:W2:Y:S01]  /*3d70*/  LDC R31, c[0x0][0x39c] ;  /* 0x0000e700ff1f7b82 */ /* 0x000ea20000000800 */
[----:B------:R-:W1:Y:S01]  /*3d80*/  LDS R21, [R186+0xa40] ;  /* 0x000a4000ba157984 */ /* 0x000e620000000800 */
[----:B------:R-:W-:Y:S01]  /*3d90*/  IMAD.WIDE R10, R17, 0x2, R8 ;  /* 0x00000002110a7825 */ /* 0x000fe200078e0208 */
[----:B----4-:R-:W-:-:S02]  /*3da0*/  F2FP.F16.F32.PACK_AB R24, RZ, R24 ;  /* 0x00000018ff18723e */ /* 0x010fc400000000ff */
[----:B------:R-:W-:Y:S01]  /*3db0*/  STG.E.U16 desc[UR10][R2.64], R30 ;  /* 0x0000001e02007986 */ /* 0x000fe2000c10150a */
[----:B------:R-:W-:-:S03]  /*3dc0*/  IMAD.WIDE R16, R27, 0x2, R10 ;  /* 0x000000021b107825 */ /* 0x000fc600078e020a */
[----:B------:R4:W-:Y:S01]  /*3dd0*/  STG.E.U16 desc[UR10][R4.64], R13 ;  /* 0x0000000d04007986 */ /* 0x0009e2000c10150a */
[----:B------:R-:W2:Y:S03]  /*3de0*/  LDC R27, c[0x0][0x39c] ;  /* 0x0000e700ff1b7b82 */ /* 0x000ea60000000800 */
[----:B------:R-:W2:Y:S01]  /*3df0*/  LDS R22, [R186+0xac0] ;  /* 0x000ac000ba167984 */ /* 0x000ea20000000800 */
[----:B------:R-:W-:-:S03]  /*3e00*/  F2FP.F16.F32.PACK_AB R20, RZ, R20 ;  /* 0x00000014ff14723e */ /* 0x000fc600000000ff */
[----:B------:R-:W2:Y:S01]  /*3e10*/  LDS R26, [R186+0xb00] ;  /* 0x000b0000ba1a7984 */ /* 0x000ea20000000800 */
[----:B---3--:R-:W3:Y:S01]  /*3e20*/  LDC R15, c[0x0][0x39c] ;  /* 0x0000e700ff0f7b82 */ /* 0x008ee20000000800 */
[----:B----4-:R-:W-:Y:S01]  /*3e30*/  IMAD.WIDE R12, R33, 0x2, R16 ;  /* 0x00000002210c7825 */ /* 0x010fe200078e0210 */
[----:B------:R-:W-:Y:S01]  /*3e40*/  PRMT R5, R0, 0x7610, R5 ;  /* 0x0000761000057816 */ /* 0x000fe20000000005 */
[----:B------:R-:W4:Y:S05]  /*3e50*/  LDS R30, [R186+0x3bc0] ;  /* 0x003bc000ba1e7984 */ /* 0x000f2a0000000800 */
[----:B------:R-:W3:Y:S01]  /*3e60*/  LDC R33, c[0x0][0x39c] ;  /* 0x0000e700ff217b82 */ /* 0x000ee20000000800 */
[----:B------:R-:W-:Y:S01]  /*3e70*/  IMAD.WIDE R2, R35, 0x2, R12 ;  /* 0x0000000223027825 */ /* 0x000fe200078e020c */
[----:B------:R-:W4:Y:S01]  /*3e80*/  LDS R0, [R186+0xa80] ;  /* 0x000a8000ba007984 */ /* 0x000f220000000800 */
[----:B-----5:R-:W-:-:S03]  /*3e90*/  F2FP.F16.F32.PACK_AB R23, RZ, R23 ;  /* 0x00000017ff17723e */ /* 0x020fc600000000ff */
[----:B------:R2:W-:Y:S02]  /*3ea0*/  STG.E.U16 desc[UR10][R6.64], R5 ;  /* 0x0000000506007986 */ /* 0x0005e4000c10150a */
[----:B------:R-:W5:Y:S01]  /*3eb0*/  LDC R35, c[0x0][0x39c] ;  /* 0x0000e700ff237b82 */ /* 0x000f620000000800 */
[----:B-1----:R-:W-:Y:S02]  /*3ec0*/  F2FP.F16.F32.PACK_AB R25, RZ, R25 ;  /* 0x00000019ff19723e */ /* 0x002fe400000000ff */
[----:B------:R-:W-:Y:S02]  /*3ed0*/  F2FP.F16.F32.PACK_AB R21, RZ, R21 ;  /* 0x00000015ff15723e */ /* 0x000fe400000000ff */
[----:B------:R-:W-:Y:S01]  /*3ee0*/  PRMT R28, R25, 0x7610, R28 ;  /* 0x00007610191c7816 */ /* 0x000fe2000000001c */
[----:B--2---:R-:W-:Y:S01]  /*3ef0*/  IMAD.WIDE R4, R31, 0x2, R2 ;  /* 0x000000021f047825 */ /* 0x004fe200078e0202 */
[----:B------:R-:W-:Y:S01]  /*3f00*/  PRMT R7, R18, 0x7610, R7 ;  /* 0x0000761012077816 */ /* 0x000fe20000000007 */
[----:B------:R-:W1:Y:S01]  /*3f10*/  LDC R31, c[0x0][0x39c] ;  /* 0x0000e700ff1f7b82 */ /* 0x000e620000000800 */
[----:B------:R-:W2:Y:S04]  /*3f20*/  LDS R18, [R186+0xb40] ;  /* 0x000b4000ba127984 */ /* 0x000ea80000000800 */
[----:B------:R4:W-:Y:S01]  /*3f30*/  STG.E.U16 desc[UR10][R8.64], R7 ;  /* 0x0000000708007986 */ /* 0x0009e2000c10150a */
[----:B------:R-:W-:-:S02]  /*3f40*/  F2FP.F16.F32.PACK_AB R22, RZ, R22 ;  /* 0x00000016ff16723e */ /* 0x000fc400000000ff */
[----:B------:R-:W5:Y:S01]  /*3f50*/  LDC R25, c[0x0][0x39c] ;  /* 0x0000e700ff197b82 */ /* 0x000f620000000800 */
[----:B------:R-:W-:Y:S01]  /*3f60*/  STG.E.U16 desc[UR10][R10.64], R19 ;  /* 0x000000130a007986 */ /* 0x000fe2000c10150a */
[----:B------:R-:W-:-:S03]  /*3f70*/  F2FP.F16.F32.PACK_AB R26, RZ, R26 ;  /* 0x0000001aff1a723e */ /* 0x000fc600000000ff */
[----:B------:R-:W1:Y:S01]  /*3f80*/  LDS R19, [R186+0xb80] ;  /* 0x000b8000ba137984 */ /* 0x000e620000000800 */
[----:B----4-:R-:W-:Y:S01]  /*3f90*/  PRMT R9, R20, 0x7610, R9 ;  /* 0x0000761014097816 */ /* 0x010fe20000000009 */
[----:B------:R-:W-:Y:S02]  /*3fa0*/  IMAD.WIDE R6, R29, 0x2, R4 ;  /* 0x000000021d067825 */ /* 0x000fe400078e0204 */
[----:B------:R-:W4:Y:S01]  /*3fb0*/  LDS R20, [R186+0xbc0] ;  /* 0x000bc000ba147984 */ /* 0x000f220000000800 */
[----:B------:R-:W5:Y:S01]  /*3fc0*/  LDC R29, c[0x0][0x39c] ;  /* 0x0000e700ff1d7b82 */ /* 0x000f620000000800 */
[----:B------:R-:W-:Y:S02]  /*3fd0*/  F2FP.F16.F32.PACK_AB R30, RZ, R30 ;  /* 0x0000001eff1e723e */ /* 0x000fe400000000ff */
[----:B------:R3:W-:Y:S01]  /*3fe0*/  STG.E.U16 desc[UR10][R16.64], R9 ;  /* 0x0000000910007986 */ /* 0x0007e2000c10150a */
[----:B------:R-:W-:Y:S01]  /*3ff0*/  F2FP.F16.F32.PACK_AB R0, RZ, R0 ;  /* 0x00000000ff00723e */ /* 0x000fe200000000ff */
[----:B---3--:R-:W-:Y:S01]  /*4000*/  IMAD.WIDE R8, R27, 0x2, R6 ;  /* 0x000000021b087825 */ /* 0x008fe200078e0206 */
[----:B------:R-:W-:Y:S01]  /*4010*/  PRMT R17, R23, 0x7610, R17 ;  /* 0x0000761017117816 */ /* 0x000fe20000000011 */
[----:B------:R-:W3:Y:S02]  /*4020*/  LDS R27, [R186+0x1000] ;  /* 0x00100000ba1b7984 */ /* 0x000ee40000000800 */
[----:B------:R-:W-:-:S02]  /*4030*/  IMAD.WIDE R10, R33, 0x2, R8 ;  /* 0x00000002210a7825 */ /* 0x000fc400078e0208 */
[----:B------:R1:W-:Y:S01]  /*4040*/  STG.E.U16 desc[UR10][R12.64], R17 ;  /* 0x000000110c007986 */ /* 0x0003e2000c10150a */
[----:B------:R-:W3:Y:S01]  /*4050*/  LDC R33, c[0x0][0x39c] ;  /* 0x0000e700ff217b82 */ /* 0x000ee20000000800 */
[----:B--2---:R-:W-:Y:S02]  /*4060*/  F2FP.F16.F32.PACK_AB R18, RZ, R18 ;  /* 0x00000012ff12723e */ /* 0x004fe400000000ff */
[----:B------:R-:W-:Y:S01]  /*4070*/  STG.E.U16 desc[UR10][R2.64], R24 ;  /* 0x0000001802007986 */ /* 0x000fe2000c10150a */
[----:B------:R-:W-:-:S03]  /*4080*/  IMAD.WIDE R14, R15, 0x2, R10 ;  /* 0x000000020f0e7825 */ /* 0x000fc600078e020a */
[----:B------:R-:W2:Y:S01]  /*4090*/  LDS R23, [R186+0x1040] ;  /* 0x00104000ba177984 */ /* 0x000ea20000000800 */
[----:B-1----:R-:W-:Y:S01]  /*40a0*/  F2FP.F16.F32.PACK_AB R19, RZ, R19 ;  /* 0x00000013ff13723e */ /* 0x002fe200000000ff */
[----:B------:R-:W-:Y:S01]  /*40b0*/  IMAD.WIDE R16, R31, 0x2, R14 ;  /* 0x000000021f107825 */ /* 0x000fe200078e020e */
[----:B------:R-:W-:Y:S01]  /*40c0*/  PRMT R13, R21, 0x7610, R13 ;  /* 0x00007610150d7816 */ /* 0x000fe2000000000d */
[----:B------:R1:W-:Y:S01]  /*40d0*/  STG.E.U16 desc[UR10][R4.64], R28 ;  /* 0x0000001c04007986 */ /* 0x0003e2000c10150a */
[----:B------:R-:W2:Y:S01]  /*40e0*/  LDC R31, c[0x0][0x39c] ;  /* 0x0000e700ff1f7b82 */ /* 0x000ea20000000800 */
[----:B----4-:R-:W-:Y:S02]  /*40f0*/  F2FP.F16.F32.PACK_AB R20, RZ, R20 ;  /* 0x00000014ff14723e */ /* 0x010fe400000000ff */
[----:B------:R5:W-:Y:S04]  /*4100*/  STG.E.U16 desc[UR10][R6.64], R13 ;  /* 0x0000000d06007986 */ /* 0x000be8000c10150a */
[----:B------:R-:W4:Y:S01]  /*4110*/  LDS R21, [R186+0x10c0] ;  /* 0x0010c000ba157984 */ /* 0x000f220000000800 */
[----:B-1----:R-:W-:-:S03]  /*4120*/  PRMT R5, R0, 0x7610, R5 ;  /* 0x0000761000057816 */ /* 0x002fc60000000005 */
[----:B------:R-:W1:Y:S01]  /*4130*/  LDS R24, [R186+0x1100] ;  /* 0x00110000ba187984 */ /* 0x000e620000000800 */
[----:B-----5:R-:W-:-:S03]  /*4140*/  IMAD.WIDE R12, R29, 0x2, R16 ;  /* 0x000000021d0c7825 */ /* 0x020fc600078e0210 */
[----:B------:R-:W5:Y:S01]  /*4150*/  LDS R0, [R186+0x1080] ;  /* 0x00108000ba007984 */ /* 0x000f620000000800 */
[----:B------:R-:W5:Y:S03]  /*4160*/  LDC R29, c[0x0][0x39c] ;  /* 0x0000e700ff1d7b82 */ /* 0x000f660000000800 */
[----:B------:R2:W-:Y:S01]  /*4170*/  STG.E.U16 desc[UR10][R8.64], R5 ;  /* 0x0000000508007986 */ /* 0x0005e2000c10150a */
[----:B------:R-:W-:Y:S01]  /*4180*/  IMAD.WIDE R2, R35, 0x2, R12 ;  /* 0x0000000223027825 */ /* 0x000fe200078e020c */
[----:B---3--:R-:W-:Y:S02]  /*4190*/  F2FP.F16.F32.PACK_AB R27, RZ, R27 ;  /* 0x0000001bff1b723e */ /* 0x008fe400000000ff */
[----:B------:R-:W-:Y:S01]  /*41a0*/  STG.E.U16 desc[UR10][R10.64], R22 ;  /* 0x000000160a007986 */ /* 0x000fe2000c10150a */
[----:B------:R-:W3:Y:S01]  /*41b0*/  LDC R35, c[0x0][0x39c] ;  /* 0x0000e700ff237b82 */ /* 0x000ee20000000800 */
[----:B------:R-:W-:-:S02]  /*41c0*/  PRMT R28, R27, 0x7610, R28 ;  /* 0x000076101b1c7816 */ /* 0x000fc4000000001c */
[----:B------:R-:W-:Y:S01]  /*41d0*/  STG.E.U16 desc[UR10][R14.64], R26 ;  /* 0x0000001a0e007986 */ /* 0x000fe2000c10150a */
[----:B--2---:R-:W-:Y:S01]  /*41e0*/  IMAD.WIDE R4, R33, 0x2, R2 ;  /* 0x0000000221047825 */ /* 0x004fe200078e0202 */
[----:B------:R-:W-:-:S03]  /*41f0*/  PRMT R9, R18, 0x7610, R9 ;  /* 0x0000761012097816 */ /* 0x000fc60000000009 */
[----:B------:R-:W2:Y:S01]  /*4200*/  LDC R33, c[0x0][0x39c] ;  /* 0x0000e700ff217b82 */ /* 0x000ea20000000800 */
[----:B------:R-:W2:Y:S01]  /*4210*/  LDS R18, [R186+0x1140] ;  /* 0x00114000ba127984 */ /* 0x000ea20000000800 */
[----:B------:R-:W-:Y:S01]  /*4220*/  F2FP.F16.F32.PACK_AB R23, RZ, R23 ;  /* 0x00000017ff17723e */ /* 0x000fe200000000ff */
[----:B------:R-:W-:Y:S02]  /*4230*/  IMAD.WIDE R6, R25, 0x2, R4 ;  /* 0x0000000219067825 */ /* 0x000fe400078e0204 */
[----:B------:R1:W-:Y:S03]  /*4240*/  STG.E.U16 desc[UR10][R16.64], R9 ;  /* 0x0000000910007986 */ /* 0x0003e6000c10150a */
[----:B------:R-:W2:Y:S01]  /*4250*/  LDC R27, c[0x0][0x39c] ;  /* 0x0000e700ff1b7b82 */ /* 0x000ea20000000800 */
[----:B------:R-:W2:Y:S04]  /*4260*/  LDS R22, [R186+0x1180] ;  /* 0x00118000ba167984 */ /* 0x000ea80000000800 */
[----:B------:R-:W2:Y:S01]  /*4270*/  LDS R25, [R186+0x11c0] ;  /* 0x0011c000ba197984 */ /* 0x000ea20000000800 */
[----:B----4-:R-:W-:Y:S01]  /*4280*/  F2FP.F16.F32.PACK_AB R21, RZ, R21 ;  /* 0x00000015ff15723e */ /* 0x010fe200000000ff */
[----:B-1----:R-:W-:Y:S01]  /*4290*/  IMAD.WIDE R8, R31, 0x2, R6 ;  /* 0x000000021f087825 */ /* 0x002fe200078e0206 */
[----:B------:R-:W-:Y:S01]  /*42a0*/  PRMT R17, R19, 0x7610, R17 ;  /* 0x0000761013117816 */ /* 0x000fe20000000011 */
[----:B------:R-:W1:Y:S01]  /*42b0*/  LDC R31, c[0x0][0x39c] ;  /* 0x0000e700ff1f7b82 */ /* 0x000e620000000800 */
[----:B------:R-:W4:Y:S01]  /*42c0*/  LDS R19, [R186+0x1240] ;  /* 0x00124000ba137984 */ /* 0x000f220000000800 */
[----:B------:R-:W-:Y:S01]  /*42d0*/  F2FP.F16.F32.PACK_AB R24, RZ, R24 ;  /* 0x00000018ff18723e */ /* 0x000fe200000000ff */
[----:B-----5:R-:W-:-:S02]  /*42e0*/  IMAD.WIDE R10, R29, 0x2, R8 ;  /* 0x000000021d0a7825 */ /* 0x020fc400078e0208 */
[----:B------:R5:W-:Y:S01]  /*42f0*/  STG.E.U16 desc[UR10][R12.64], R17 ;  /* 0x000000110c007986 */ /* 0x000be2000c10150a */
[----:B------:R-:W-:Y:S02]  /*4300*/  F2FP.F16.F32.PACK_AB R0, RZ, R0 ;  /* 0x00000000ff00723e */ /* 0x000fe400000000ff */
[----:B------:R-:W4:Y:S01]  /*4310*/  LDC R29, c[0x0][0x39c] ;  /* 0x0000e700ff1d7b82 */ /* 0x000f220000000800 */
[----:B------:R-:W-:Y:S01]  /*4320*/  STG.E.U16 desc[UR10][R2.64], R20 ;  /* 0x0000001402007986 */ /* 0x000fe2000c10150a */
[----:B---3--:R-:W-:-:S03]  /*4330*/  IMAD.WIDE R14, R35, 0x2, R10 ;  /* 0x00000002230e7825 */ /* 0x008fc600078e020a */
[----:B------:R3:W-:Y:S03]  /*4340*/  STG.E.U16 desc[UR10][R4.64], R28 ;  /* 0x0000001c04007986 */ /* 0x0007e6000c10150a */
[----:B------:R-:W4:Y:S01]  /*4350*/  LDC R35, c[0x0][0x39c] ;  /* 0x0000e700ff237b82 */ /* 0x000f220000000800 */
[----:B-----5:R-:W-:Y:S01]  /*4360*/  PRMT R13, R23, 0x7610, R13 ;  /* 0x00007610170d7816 */ /* 0x020fe2000000000d */
[----:B--2---:R-:W-:Y:S01]  /*4370*/  IMAD.WIDE R16, R33, 0x2, R14 ;  /* 0x0000000221107825 */ /* 0x004fe200078e020e */
[----:B------:R-:W2:Y:S01]  /*4380*/  LDS R26, [R186+0x1200] ;  /* 0x00120000ba1a7984 */ /* 0x000ea20000000800 */
[----:B------:R-:W-:-:S03]  /*4390*/  F2FP.F16.F32.PACK_AB R18, RZ, R18 ;  /* 0x00000012ff12723e */ /* 0x000fc600000000ff */
[----:B------:R5:W-:Y:S01]  /*43a0*/  STG.E.U16 desc[UR10][R6.64], R13 ;  /* 0x0000000d06007986 */ /* 0x000be2000c10150a */
[----:B------:R-:W2:Y:S01]  /*43b0*/  LDC R33, c[0x0][0x39c] ;  /* 0x0000e700ff217b82 */ /* 0x000ea20000000800 */
[----:B---3--:R-:W-:Y:S02]  /*43c0*/  PRMT R5, R0, 0x7610, R5 ;  /* 0x0000761000057816 */ /* 0x008fe40000000005 */
[----:B------:R-:W3:Y:S01]  /*43d0*/  LDS R0, [R186+0x1280] ;  /* 0x00128000ba007984 */ /* 0x000ee20000000800 */
[----:B------:R-:W-:-:S03]  /*43e0*/  F2FP.F16.F32.PACK_AB R22, RZ, R22 ;  /* 0x00000016ff16723e */ /* 0x000fc600000000ff */
[----:B------:R4:W-:Y:S01]  /*43f0*/  STG.E.U16 desc[UR10][R8.64], R5 ;  /* 0x0000000508007986 */ /* 0x0009e2000c10150a */
[----:B------:R-:W-:Y:S01]  /*4400*/  F2FP.F16.F32.PACK_AB R25, RZ, R25 ;  /* 0x00000019ff19723e */ /* 0x000fe200000000ff */
[----:B-----5:R-:W-:Y:S02]  /*4410*/  IMAD.WIDE R12, R37, 0x2, R16 ;  /* 0x00000002250c7825 */ /* 0x020fe400078e0210 */
[----:B------:R-:W-:Y:S01]  /*4420*/  STG.E.U16 desc[UR10][R10.64], R21 ;  /* 0x000000150a007986 */ /* 0x000fe2000c10150a */
[----:B------:R-:W5:Y:S03]  /*4430*/  LDC R37, c[0x0][0x39c] ;  /* 0x0000e700ff257b82 */ /* 0x000f660000000800 */
[----:B------:R-:W-:Y:S01]  /*4440*/  STG.E.U16 desc[UR10][R14.64], R24 ;  /* 0x000000180e007986 */ /* 0x000fe2000c10150a */
[----:B-1----:R-:W-:Y:S01]  /*4450*/  IMAD.WIDE R2, R31, 0x2, R12 ;  /* 0x000000021f027825 */ /* 0x002fe200078e020c */
[----:B----4-:R-:W-:-:S02]  /*4460*/  F2FP.F16.F32.PACK_AB R19, RZ, R19 ;  /* 0x00000013ff13723e */ /* 0x010fc400000000ff */
[----:B------:R-:W-:Y:S01]  /*4470*/  PRMT R9, R18, 0x7610, R9 ;  /* 0x0000761012097816 */ /* 0x000fe20000000009 */
[----:B------:R-:W1:Y:S01]  /*4480*/  LDC R31, c[0x0][0x39c] ;  /* 0x0000e700ff1f7b82 */ /* 0x000e620000000800 */
[----:B------:R-:W4:Y:S01]  /*4490*/  LDS R18, [R186+0x1340] ;  /* 0x00134000ba127984 */ /* 0x000f220000000800 */
[----:B------:R-:W-:-:S03]  /*44a0*/  IMAD.WIDE R4, R29, 0x2, R2 ;  /* 0x000000021d047825 */ /* 0x000fc600078e0202 */
[----:B------:R3:W-:Y:S03]  /*44b0*/  STG.E.U16 desc[UR10][R16.64], R9 ;  /* 0x0000000910007986 */ /* 0x0007e6000c10150a */
[----:B------:R-:W5:Y:S01]  /*44c0*/  LDC R29, c[0x0][0x39c] ;  /* 0x0000e700ff1d7b82 */ /* 0x000f620000000800 */
[----:B------:R-:W-:Y:S01]  /*44d0*/  IMAD.WIDE R6, R27, 0x2, R4 ;  /* 0x000000021b067825 */ /* 0x000fe200078e0204 */
[----:B------:R-:W4:Y:S04]  /*44e0*/  LDS R20, [R186+0x12c0] ;  /* 0x0012c000ba147984 */ /* 0x000f280000000800 */
[----:B------:R-:W4:Y:S01]  /*44f0*/  LDS R23, [R186+0x1300] ;  /* 0x00130000ba177984 */ /* 0x000f220000000800 */
[----:B--2---:R-:W-:Y:S01]  /*4500*/  F2FP.F16.F32.PACK_AB R26, RZ, R26 ;  /* 0x0000001aff1a723e */ /* 0x004fe200000000ff */
[----:B---3--:R-:W-:Y:S01]  /*4510*/  IMAD.WIDE R8, R33, 0x2, R6 ;  /* 0x0000000221087825 */ /* 0x008fe200078e0206 */
[----:B------:R-:W-:Y:S01]  /*4520*/  PRMT R17, R22, 0x7610, R17 ;  /* 0x0000761016117816 */ /* 0x000fe20000000011 */
[----:B------:R-:W2:Y:S01]  /*4530*/  LDC R33, c[0x0][0x39c] ;  /* 0x0000e700ff217b82 */ /* 0x000ea20000000800 */
[----:B------:R-:W3:Y:S01]  /*4540*/  LDS R21, [R186+0x1380] ;  /* 0x00138000ba157984 */ /* 0x000ee20000000800 */
[----:B------:R-:W-:Y:S01]  /*4550*/  F2FP.F16.F32.PACK_AB R0, RZ, R0 ;  /* 0x00000000ff00723e */ /* 0x000fe200000000ff */
[----:B------:R-:W-:-:S02]  /*4560*/  IMAD.WIDE R10, R35, 0x2, R8 ;  /* 0x00000002230a7825 */ /* 0x000fc400078e0208 */
[----:B------:R1:W-:Y:S03]  /*4570*/  STG.E.U16 desc[UR10][R12.64], R17 ;  /* 0x000000110c007986 */ /* 0x0003e6000c10150a */
[----:B------:R-:W2:Y:S01]  /*4580*/  LDC R35, c[0x0][0x39c] ;  /* 0x0000e700ff237b82 */ /* 0x000ea20000000800 */
[----:B------:R-:W2:Y:S01]  /*4590*/  LDS R27, [R186+0x1800] ;  /* 0x00180000ba1b7984 */ /* 0x000ea20000000800 */
[----:B-1----:R-:W-:-:S03]  /*45a0*/  IMAD.WIDE R14, R31, 0x2, R10 ;  /* 0x000000021f0e7825 */ /* 0x002fc600078e020a */
[----:B------:R-:W-:Y:S03]  /*45b0*/  STG.E.U16 desc[UR10][R2.64], R25 ;  /* 0x0000001902007986 */ /* 0x000fe6000c10150a */
[----:B------:R-:W1:Y:S01]  /*45c0*/  LDC R31, c[0x0][0x39c] ;  /* 0x0000e700ff1f7b82 */ /* 0x000e620000000800 */
[----:B------:R-:W-:Y:S01]  /*45d0*/  PRMT R13, R19, 0x7610, R13 ;  /* 0x00007610130d7816 */ /* 0x000fe2000000000d */
[----:B-----5:R-:W-:Y:S01]  /*45e0*/  IMAD.WIDE R16, R29, 0x2, R14 ;  /* 0x000000021d107825 */ /* 0x020fe200078e020e */
[----:B------:R-:W5:Y:S01]  /*45f0*/  LDS R22, [R186+0x1840] ;  /* 0x00184000ba167984 */ /* 0x000f620000000800 */
[----:B----4-:R-:W-:-:S03]  /*4600*/  F2FP.F16.F32.PACK_AB R18, RZ, R18 ;  /* 0x00000012ff12723e */ /* 0x010fc600000000ff */
[----:B------:R4:W-:Y:S01]  /*4610*/  STG.E.U16 desc[UR10][R4.64], R26 ;  /* 0x0000001a04007986 */ /* 0x0009e2000c10150a */
[----:B------:R-:W1:Y:S03]  /*4620*/  LDC R29, c[0x0][0x39c] ;  /* 0x0000e700ff1d7b82 */ /* 0x000e660000000800 */
[----:B------:R3:W-:Y:S04]  /*4630*/  STG.E.U16 desc[UR10][R6.64], R13 ;  /* 0x0000000d06007986 */ /* 0x0007e8000c10150a */
[----:B------:R-:W1:Y:S01]  /*4640*/  LDS R24, [R186+0x13c0] ;  /* 0x0013c000ba187984 */ /* 0x000e620000000800 */
[----:B------:R-:W-:Y:S02]  /*4650*/  F2FP.F16.F32.PACK_AB R20, RZ, R20 ;  /* 0x00000014ff14723e */ /* 0x000fe400000000ff */
[----:B----4-:R-:W-:Y:S01]  /*4660*/  PRMT R5, R0, 0x7610, R5 ;  /* 0x0000761000057816 */ /* 0x010fe20000000005 */
[----:B------:R-:W4:Y:S01]  /*4670*/  LDS R19, [R186+0x18c0] ;  /* 0x0018c000ba137984 */ /* 0x000f220000000800 */
[----:B------:R-:W-:Y:S01]  /*4680*/  F2FP.F16.F32.PACK_AB R23, RZ, R23 ;  /* 0x00000017ff17723e */ /* 0x000fe200000000ff */
[----:B---3--:R-:W-:-:S02]  /*4690*/  IMAD.WIDE R12, R37, 0x2, R16 ;  /* 0x00000002250c7825 */ /* 0x008fc400078e0210 */
[----:B------:R-:W3:Y:S01]  /*46a0*/  LDS R0, [R186+0x1880] ;  /* 0x00188000ba007984 */ /* 0x000ee20000000800 */
[----:B------:R-:W3:Y:S01]  /*46b0*/  LDC R37, c[0x0][0x39c] ;  /* 0x0000e700ff257b82 */ /* 0x000ee20000000800 */
[----:B------:R-:W-:Y:S02]  /*46c0*/  F2FP.F16.F32.PACK_AB R21, RZ, R21 ;  /* 0x00000015ff15723e */ /* 0x000fe400000000ff */
[----:B------:R5:W-:Y:S01]  /*46d0*/  STG.E.U16 desc[UR10][R8.64], R5 ;  /* 0x0000000508007986 */ /* 0x000be2000c10150a */
[----:B--2---:R-:W-:-:S03]  /*46e0*/  IMAD.WIDE R2, R33, 0x2, R12 ;  /* 0x0000000221027825 */ /* 0x004fc600078e020c */
[----:B------:R-:W-:Y:S01]  /*46f0*/  STG.E.U16 desc[UR10][R10.64], R20 ;  /* 0x000000140a007986 */ /* 0x000fe2000c10150a */
[----:B------:R-:W2:Y:S01]  /*4700*/  LDC R33, c[0x0][0x39c] ;  /* 0x0000e700ff217b82 */ /* 0x000ea20000000800 */
[----:B------:R-:W-:Y:S02]  /*4710*/  F2FP.F16.F32.PACK_AB R27, RZ, R27 ;  /* 0x0000001bff1b723e */ /* 0x000fe400000000ff */
[----:B------:R-:W-:Y:S02]  /*4720*/  STG.E.U16 desc[UR10][R14.64], R23 ;  /* 0x000000170e007986 */ /* 0x000fe4000c10150a */
[----:B------:R-:W-:Y:S01]  /*4730*/  PRMT R28, R27, 0x7610, R28 ;  /* 0x000076101b1c7816 */ /* 0x000fe2000000001c */
[----:B-----5:R-:W-:Y:S01]  /*4740*/  IMAD.WIDE R4, R35, 0x2, R2 ;  /* 0x0000000223047825 */ /* 0x020fe200078e0202 */
[----:B------:R-:W-:Y:S01]  /*4750*/  PRMT R9, R18, 0x7610, R9 ;  /* 0x0000761012097816 */ /* 0x000fe20000000009 */
[----:B------:R-:W5:Y:S01]  /*4760*/  LDC R35, c[0x0][0x39c] ;  /* 0x0000e700ff237b82 */ /* 0x000f620000000800 */
[----:B------:R-:W5:Y:S01]  /*4770*/  LDS R18, [R186+0x1940] ;  /* 0x00194000ba127984 */ /* 0x000f620000000800 */
[----:B------:R-:W-:Y:S01]  /*4780*/  F2FP.F16.F32.PACK_AB R22, RZ, R22 ;  /* 0x00000016ff16723e */ /* 0x000fe200000000ff */
[----:B-1----:R-:W-:-:S02]  /*4790*/  IMAD.WIDE R6, R31, 0x2, R4 ;  /* 0x000000021f067825 */ /* 0x002fc400078e0204 */
[----:B------:R1:W-:Y:S03]  /*47a0*/  STG.E.U16 desc[UR10][R16.64], R9 ;  /* 0x0000000910007986 */ /* 0x0003e6000c10150a */
[----:B------:R-:W5:Y:S01]  /*47b0*/  LDC R31, c[0x0][0x39c] ;  /* 0x0000e700ff1f7b82 */ /* 0x000f620000000800 */
[----:B------:R-:W5:Y:S01]  /*47c0*/  LDS R25, [R186+0x1900] ;  /* 0x00190000ba197984 */ /* 0x000f620000000800 */
[----:B------:R-:W-:-:S03]  /*47d0*/  F2FP.F16.F32.PACK_AB R24, RZ, R24 ;  /* 0x00000018ff18723e */ /* 0x000fc600000000ff */
[----:B------:R-:W5:Y:S03]  /*47e0*/  LDS R20, [R186+0x1980] ;  /* 0x00198000ba147984 */ /* 0x000f660000000800 */
[----:B------:R-:W5:Y:S01]  /*47f0*/  LDC R27, c[0x0][0x39c] ;  /* 0x0000e700ff1b7b82 */ /* 0x000f620000000800 */
[----:B-1----:R-:W-:Y:S01]  /*4800*/  IMAD.WIDE R8, R29, 0x2, R6 ;  /* 0x000000021d087825 */ /* 0x002fe200078e0206 */
[----:B------:R-:W-:Y:S01]  /*4810*/  PRMT R17, R21, 0x7610, R17 ;  /* 0x0000761015117816 */ /* 0x000fe20000000011 */
[----:B------:R-:W1:Y:S01]  /*4820*/  LDS R23, [R186+0x19c0] ;  /* 0x0019c000ba177984 */ /* 0x000e620000000800 */
[----:B----4-:R-:W-:Y:S02]  /*4830*/  F2FP.F16.F32.PACK_AB R19, RZ, R19 ;  /* 0x00000013ff13723e */ /* 0x010fe400000000ff */
[----:B---3--:R-:W-:Y:S01]  /*4840*/  F2FP.F16.F32.PACK_AB R0, RZ, R0 ;  /* 0x00000000ff00723e */ /* 0x008fe200000000ff */
[----:B------:R-:W-:Y:S01]  /*4850*/  IMAD.WIDE R10, R37, 0x2, R8 ;  /* 0x00000002250a7825 */ /* 0x000fe200078e0208 */
[----:B------:R-:W3:Y:S01]  /*4860*/  LDC R29, c[0x0][0x39c] ;  /* 0x0000e700ff1d7b82 */ /* 0x000ee20000000800 */
[----:B------:R4:W-:Y:S02]  /*4870*/  STG.E.U16 desc[UR10][R12.64], R17 ;  /* 0x000000110c007986 */ /* 0x0009e4000c10150a */
[----:B--2---:R-:W-:-:S02]  /*4880*/  IMAD.WIDE R14, R33, 0x2, R10 ;  /* 0x00000002210e7825 */ /* 0x004fc400078e020a */
[----:B------:R-:W-:Y:S03]  /*4890*/  STG.E.U16 desc[UR10][R2.64], R24 ;  /* 0x0000001802007986 */ /* 0x000fe6000c10150a */
[----:B------:R-:W2:Y:S01]  /*48a0*/  LDC R37, c[0x0][0x39c] ;  /* 0x0000e700ff257b82 */ /* 0x000ea20000000800 */
[----:B------:R-:W2:Y:S01]  /*48b0*/  LDS R21, [R186+0x1a40] ;  /* 0x001a4000ba157984 */ /* 0x000ea20000000800 */
[----:B----4-:R-:W-:Y:S01]  /*48c0*/  PRMT R13, R22, 0x7610, R13 ;  /* 0x00007610160d7816 */ /* 0x010fe2000000000d */
[----:B-----5:R-:W-:Y:S02]  /*48d0*/  IMAD.WIDE R16, R35, 0x2, R14 ;  /* 0x0000000223107825 */ /* 0x020fe400078e020e */
[----:B------:R4:W-:Y:S03]  /*48e0*/  STG.E.U16 desc[UR10][R4.64], R28 ;  /* 0x0000001c04007986 */ /* 0x0009e6000c10150a */
[----:B------:R-:W5:Y:S01]  /*48f0*/  LDC R33, c[0x0][0x39c] ;  /* 0x0000e700ff217b82 */ /* 0x000f620000000800 */
[----:B------:R-:W-:Y:S01]  /*4900*/  F2FP.F16.F32.PACK_AB R18, RZ, R18 ;  /* 0x00000012ff12723e */ /* 0x000fe200000000ff */
[----:B------:R1:W-:Y:S04]  /*4910*/  STG.E.U16 desc[UR10][R6.64], R13 ;  /* 0x0000000d06007986 */ /* 0x0003e8000c10150a */
[----:B------:R-:W5:Y:S02]  /*4920*/  LDS R26, [R186+0x1a00] ;  /* 0x001a0000ba1a7984 */ /* 0x000f640000000800 */
[----:B------:R-:W5:Y:S01]  /*4930*/  LDC R35, c[0x0][0x39c] ;  /* 0x0000e700ff237b82 */ /* 0x000f620000000800 */
[----:B------:R-:W-:-:S02]  /*4940*/  F2FP.F16.F32.PACK_AB R25, RZ, R25 ;  /* 0x00000019ff19723e */ /* 0x000fc400000000ff */
[----:B----4-:R-:W-:Y:S01]  /*4950*/  PRMT R5, R0, 0x7610, R5 ;  /* 0x0000761000057816 */ /* 0x010fe20000000005 */
[----:B------:R-:W4:Y:S01]  /*4960*/  LDS R22, [R186+0x1ac0] ;  /* 0x001ac000ba167984 */ /* 0x000f220000000800 */
[----:B------:R-:W-:Y:S01]  /*4970*/  F2FP.F16.F32.PACK_AB R20, RZ, R20 ;  /* 0x00000014ff14723e */ /* 0x000fe200000000ff */
[----:B-1----:R-:W-:Y:S02]  /*4980*/  IMAD.WIDE R12, R31, 0x2, R16 ;  /* 0x000000021f0c7825 */ /* 0x002fe400078e0210 */
[----:B------:R-:W1:Y:S01]  /*4990*/  LDS R0, [R186+0x1a80] ;  /* 0x001a8000ba007984 */ /* 0x000e620000000800 */
[----:B------:R-:W1:Y:S01]  /*49a0*/  LDC R31, c[0x0][0x39c] ;  /* 0x0000e700ff1f7b82 */ /* 0x000e620000000800 */
[----:B------:R-:W-:Y:S02]  /*49b0*/  F2FP.F16.F32.PACK_AB R23, RZ, R23 ;  /* 0x00000017ff17723e */ /* 0x000fe400000000ff */
[----:B------:R2:W-:Y:S01]  /*49c0*/  STG.E.U16 desc[UR10][R8.64], R5 ;  /* 0x0000000508007986 */ /* 0x0005e2000c10150a */
[----:B---3--:R-:W-:-:S03]  /*49d0*/  IMAD.WIDE R2, R29, 0x2, R12 ;  /* 0x000000021d027825 */ /* 0x008fc600078e020c */
[----:B------:R-:W-:Y:S01]  /*49e0*/  STG.E.U16 desc[UR10][R10.64], R19 ;  /* 0x000000130a007986 */ /* 0x000fe2000c10150a */
[----:B------:R-:W3:Y:S03]  /*49f0*/  LDC R29, c[0x0][0x39c] ;  /* 0x0000e700ff1d7b82 */ /* 0x000ee60000000800 */
[----:B------:R-:W-:Y:S01]  /*4a00*/  STG.E.U16 desc[UR10][R14.64], R25 ;  /* 0x000000190e007986 */ /* 0x000fe2000c10150a */
[----:B--2---:R-:W-:Y:S01]  /*4a10*/  IMAD.WIDE R4, R37, 0x2, R2 ;  /* 0x0000000225047825 */ /* 0x004fe200078e0202 */
[----:B------:R-:W-:-:S03]  /*4a20*/  PRMT R9, R18, 0x7610, R9 ;  /* 0x0000761012097816 */ /* 0x000fc60000000009 */
[----:B------:R-:W2:Y:S01]  /*4a30*/  LDC R37, c[0x0][0x39c] ;  /* 0x0000e700ff257b82 */ /* 0x000ea20000000800 */
[----:B------:R-:W2:Y:S01]  /*4a40*/  LDS R18, [R186+0x1b40] ;  /* 0x001b4000ba127984 */ /* 0x000ea20000000800 */
[----:B------:R-:W-:Y:S01]  /*4a50*/  F2FP.F16.F32.PACK_AB R21, RZ, R21 ;  /* 0x00000015ff15723e */ /* 0x000fe200000000ff */
[----:B------:R-:W-:Y:S02]  /*4a60*/  IMAD.WIDE R6, R27, 0x2, R4 ;  /* 0x000000021b067825 */ /* 0x000fe400078e0204 */
[----:B------:R4:W-:Y:S04]  /*4a70*/  STG.E.U16 desc[UR10][R16.64], R9 ;  /* 0x0000000910007986 */ /* 0x0009e8000c10150a */
[----:B------:R-:W2:Y:S04]  /*4a80*/  LDS R24, [R186+0x1b00] ;  /* 0x001b0000ba187984 */ /* 0x000ea80000000800 */
[----:B------:R-:W2:Y:S01]  /*4a90*/  LDS R19, [R186+0x1b80] ;  /* 0x001b8000ba137984 */ /* 0x000ea20000000800 */
[----:B-----5:R-:W-:Y:S01]  /*4aa0*/  F2FP.F16.F32.PACK_AB R26, RZ, R26 ;  /* 0x0000001aff1a723e */ /* 0x020fe200000000ff */
[----:B----4-:R-:W-:Y:S01]  /*4ab0*/  IMAD.WIDE R8, R33, 0x2, R6 ;  /* 0x0000000221087825 */ /* 0x010fe200078e0206 */
[----:B------:R-:W-:Y:S01]  /*4ac0*/  PRMT R17, R20, 0x7610, R17 ;  /* 0x0000761014117816 */ /* 0x000fe20000000011 */
[----:B------:R-:W4:Y:S01]  /*4ad0*/  LDC R33, c[0x0][0x39c] ;  /* 0x0000e700ff217b82 */ /* 0x000f220000000800 */
[----:B------:R-:W5:Y:S01]  /*4ae0*/  LDS R27, [R186+0x2000] ;  /* 0x00200000ba1b7984 */ /* 0x000f620000000800 */
[----:B------:R-:W-:Y:S01]  /*4af0*/  F2FP.F16.F32.PACK_AB R22, RZ, R22 ;  /* 0x00000016ff16723e */ /* 0x000fe200000000ff */
[----:B-1----:R-:W-:-:S02]  /*4b00*/  IMAD.WIDE R10, R31, 0x2, R8 ;  /* 0x000000021f0a7825 */ /* 0x002fc400078e0208 */
[----:B------:R1:W-:Y:S01]  /*4b10*/  STG.E.U16 desc[UR10][R12.64], R17 ;  /* 0x000000110c007986 */ /* 0x0003e2000c10150a */
[----:B------:R-:W-:Y:S02]  /*4b20*/  F2FP.F16.F32.PACK_AB R0, RZ, R0 ;  /* 0x00000000ff00723e */ /* 0x000fe400000000ff */
[----:B------:R-:W5:Y:S01]  /*4b30*/  LDC R31, c[0x0][0x39c] ;  /* 0x0000e700ff1f7b82 */ /* 0x000f620000000800 */
[----:B------:R-:W-:Y:S01]  /*4b40*/  STG.E.U16 desc[UR10][R2.64], R23 ;  /* 0x0000001702007986 */ /* 0x000fe2000c10150a */
[----:B---3--:R-:W-:-:S03]  /*4b50*/  IMAD.WIDE R14, R29, 0x2, R10 ;  /* 0x000000021d0e7825 */ /* 0x008fc600078e020a */
[----:B------:R-:W3:Y:S03]  /*4b60*/  LDS R20, [R186+0x2040] ;  /* 0x00204000ba147984 */ /* 0x000ee60000000800 */
[----:B------:R-:W3:Y:S01]  /*4b70*/  LDC R29, c[0x0][0x39c] ;  /* 0x0000e700ff1d7b82 */ /* 0x000ee20000000800 */
[----:B-1----:R-:W-:Y:S01]  /*4b80*/  PRMT R13, R21, 0x7610, R13 ;  /* 0x00007610150d7816 */ /* 0x002fe2000000000d */
[----:B------:R-:W-:Y:S01]  /*4b90*/  IMAD.WIDE R16, R35, 0x2, R14 ;  /* 0x0000000223107825 */ /* 0x000fe200078e020e */
[----:B------:R1:W-:Y:S01]  /*4ba0*/  STG.E.U16 desc[UR10][R4.64], R26 ;  /* 0x0000001a04007986 */ /* 0x0003e2000c10150a */
[----:B--2---:R-:W-:-:S03]  /*4bb0*/  F2FP.F16.F32.PACK_AB R18, RZ, R18 ;  /* 0x00000012ff12723e */ /* 0x004fc600000000ff */
[----:B------:R2:W-:Y:S01]  /*4bc0*/  STG.E.U16 desc[UR10][R6.64], R13 ;  /* 0x0000000d06007986 */ /* 0x0005e2000c10150a */
[----:B------:R-:W3:Y:S03]  /*4bd0*/  LDC R35, c[0x0][0x39c] ;  /* 0x0000e700ff237b82 */ /* 0x000ee60000000800 */
[----:B------:R-:W3:Y:S01]  /*4be0*/  LDS R25, [R186+0x1bc0] ;  /* 0x001bc000ba197984 */ /* 0x000ee20000000800 */
[----:B------:R-:W-:-:S03]  /*4bf0*/  F2FP.F16.F32.PACK_AB R24, RZ, R24 ;  /* 0x00000018ff18723e */ /* 0x000fc600000000ff */
[----:B------:R-:W3:Y:S01]  /*4c00*/  LDS R21, [R186+0x20c0] ;  /* 0x0020c000ba157984 */ /* 0x000ee20000000800 */
[----:B-1----:R-:W-:Y:S02]  /*4c10*/  PRMT R5, R0, 0x7610, R5 ;  /* 0x0000761000057816 */ /* 0x002fe40000000005 */
[----:B------:R-:W-:Y:S01]  /*4c20*/  F2FP.F16.F32.PACK_AB R19, RZ, R19 ;  /* 0x00000013ff13723e */ /* 0x000fe200000000ff */
[----:B--2---:R-:W-:Y:S01]  /*4c30*/  IMAD.WIDE R12, R37, 0x2, R16 ;  /* 0x00000002250c7825 */ /* 0x004fe200078e0210 */
[----:B------:R-:W1:Y:S01]  /*4c40*/  LDS R0, [R186+0x2080] ;  /* 0x00208000ba007984 */ /* 0x000e620000000800 */
[----:B------:R-:W2:Y:S03]  /*4c50*/  LDC R37, c[0x0][0x39c] ;  /* 0x0000e700ff257b82 */ /* 0x000ea60000000800 */
[----:B------:R3:W-:Y:S01]  /*4c60*/  STG.E.U16 desc[UR10][R8.64], R5 ;  /* 0x0000000508007986 */ /* 0x0007e2000c10150a */
[----:B----4-:R-:W-:Y:S01]  /*4c70*/  IMAD.WIDE R2, R33, 0x2, R12 ;  /* 0x0000000221027825 */ /* 0x010fe200078e020c */
[----:B-----5:R-:W-:-:S02]  /*4c80*/  F2FP.F16.F32.PACK_AB R27, RZ, R27 ;  /* 0x0000001bff1b723e */ /* 0x020fc400000000ff */
[----:B------:R-:W-:Y:S01]  /*4c90*/  STG.E.U16 desc[UR10][R10.64], R22 ;  /* 0x000000160a007986 */ /* 0x000fe2000c10150a */
[----:B------:R-:W4:Y:S01]  /*4ca0*/  LDC R33, c[0x0][0x39c] ;  /* 0x0000e700ff217b82 */ /* 0x000f220000000800 */
[----:B------:R-:W-:Y:S02]  /*4cb0*/  PRMT R28, R27, 0x7610, R28 ;  /* 0x000076101b1c7816 */ /* 0x000fe4000000001c */
[----:B------:R-:W-:Y:S01]  /*4cc0*/  STG.E.U16 desc[UR10][R14.64], R24 ;  /* 0x000000180e007986 */ /* 0x000fe2000c10150a */
[----:B---3--:R-:W-:Y:S01]  /*4cd0*/  IMAD.WIDE R4, R31, 0x2, R2 ;  /* 0x000000021f047825 */ /* 0x008fe200078e0202 */
[----:B------:R-:W-:-:S03]  /*4ce0*/  PRMT R9, R18, 0x7610, R9 ;  /* 0x0000761012097816 */ /* 0x000fc60000000009 */
[----:B------:R-:W3:Y:S01]  /*4cf0*/  LDC R31, c[0x0][0x39c] ;  /* 0x0000e700ff1f7b82 */ /* 0x000ee20000000800 */
[----:B------:R-:W5:Y:S01]  /*4d00*/  LDS R18, [R186+0x2140] ;  /* 0x00214000ba127984 */ /* 0x000f620000000800 */
[----:B------:R-:W-:Y:S01]  /*4d10*/  F2FP.F16.F32.PACK_AB R20, RZ, R20 ;  /* 0x00000014ff14723e */ /* 0x000fe200000000ff */
[----:B------:R-:W-:Y:S02]  /*4d20*/  IMAD.WIDE R6, R29, 0x2, R4 ;  /* 0x000000021d067825 */ /* 0x000fe400078e0204 */
        /* <DEDUP_REMOVED lines=9> */
[----:B------:R-:W-:Y:S02]  /*4dc0*/  F2FP.F16.F32.PACK_AB R21, RZ, R21 ;  /* 0x00000015ff15723e */ /* 0x000fe400000000ff */
[----:B------:R-:W-:Y:S01]  /*4dd0*/  F2FP.F16.F32.PACK_AB R0, RZ, R0 ;  /* 0x00000000ff00723e */ /* 0x000fe200000000ff */
[----:B--2---:R-:W-:Y:S01]  /*4de0*/  IMAD.WIDE R10, R37, 0x2, R8 ;  /* 0x00000002250a7825 */ /* 0x004fe200078e0208 */
[----:B------:R-:W2:Y:S01]  /*4df0*/  LDC R35, c[0x0][0x39c] ;  /* 0x0000e700ff237b82 */ /* 0x000ea20000000800 */
[----:B------:R3:W-:Y:S02]  /*4e00*/  STG.E.U16 desc[UR10][R12.64], R17 ;  /* 0x000000110c007986 */ /* 0x0007e4000c10150a */
[----:B----4-:R-:W-:-:S02]  /*4e10*/  IMAD.WIDE R14, R33, 0x2, R10 ;  /* 0x00000002210e7825 */ /* 0x010fc400078e020a */
[----:B------:R-:W-:Y:S03]  /*4e20*/  STG.E.U16 desc[UR10][R2.64], R25 ;  /* 0x0000001902007986 */ /* 0x000fe6000c10150a */
[----:B------:R-:W4:Y:S01]  /*4e30*/  LDC R37, c[0x0][0x39c] ;  /* 0x0000e700ff257b82 */ /* 0x000f220000000800 */
[----:B------:R-:W4:Y:S01]  /*4e40*/  LDS R19, [R186+0x2240] ;  /* 0x00224000ba137984 */ /* 0x000f220000000800 */
[----:B---3--:R-:W-:Y:S01]  /*4e50*/  PRMT R13, R20, 0x7610, R13 ;  /* 0x00007610140d7816 */ /* 0x008fe2000000000d */
[----:B------:R-:W-:Y:S02]  /*4e60*/  IMAD.WIDE R16, R31, 0x2, R14 ;  /* 0x000000021f107825 */ /* 0x000fe400078e020e */
[----:B------:R3:W-:Y:S03]  /*4e70*/  STG.E.U16 desc[UR10][R4.64], R28 ;  /* 0x0000001c04007986 */ /* 0x0007e6000c10150a */
[----:B------:R-:W4:Y:S01]  /*4e80*/  LDC R31, c[0x0][0x39c] ;  /* 0x0000e700ff1f7b82 */ /* 0x000f220000000800 */
[----:B-----5:R-:W-:Y:S01]  /*4e90*/  F2FP.F16.F32.PACK_AB R18, RZ, R18 ;  /* 0x00000012ff12723e */ /* 0x020fe200000000ff */
[----:B------:R5:W-:Y:S04]  /*4ea0*/  STG.E.U16 desc[UR10][R6.64], R13 ;  /* 0x0000000d06007986 */ /* 0x000be8000c10150a */
[----:B------:R-:W4:Y:S02]  /*4eb0*/  LDS R26, [R186+0x2200] ;  /* 0x00220000ba1a7984 */ /* 0x000f240000000800 */
[----:B------:R-:W4:Y:S01]  /*4ec0*/  LDC R33, c[0x0][0x39c] ;  /* 0x0000e700ff217b82 */ /* 0x000f220000000800 */
[----:B------:R-:W-:-:S02]  /*4ed0*/  F2FP.F16.F32.PACK_AB R23, RZ, R23 ;  /* 0x00000017ff17723e */ /* 0x000fc400000000ff */
[----:B---3--:R-:W-:Y:S01]  /*4ee0*/  PRMT R5, R0, 0x7610, R5 ;  /* 0x0000761000057816 */ /* 0x008fe20000000005 */
[----:B------:R-:W3:Y:S01]  /*4ef0*/  LDS R20, [R186+0x22c0] ;  /* 0x0022c000ba147984 */ /* 0x000ee20000000800 */
[----:B------:R-:W-:Y:S01]  /*4f00*/  F2FP.F16.F32.PACK_AB R22, RZ, R22 ;  /* 0x00000016ff16723e */ /* 0x000fe200000000ff */
[----:B-----5:R-:W-:Y:S02]  /*4f10*/  IMAD.WIDE R12, R29, 0x2, R16 ;  /* 0x000000021d0c7825 */ /* 0x020fe400078e0210 */
[----:B------:R-:W5:Y:S01]  /*4f20*/  LDS R0, [R186+0x2280] ;  /* 0x00228000ba007984 */ /* 0x000f620000000800 */
[----:B------:R-:W5:Y:S01]  /*4f30*/  LDC R29, c[0x0][0x39c] ;  /* 0x0000e700ff1d7b82 */ /* 0x000f620000000800 */
[----:B-1----:R-:W-:Y:S02]  /*4f40*/  F2FP.F16.F32.PACK_AB R24, RZ, R24 ;  /* 0x00000018ff18723e */ /* 0x002fe400000000ff */
[----:B------:R4:W-:Y:S01]  /*4f50*/  STG.E.U16 desc[UR10][R8.64], R5 ;  /* 0x0000000508007986 */ /* 0x0009e2000c10150a */
[----:B--2---:R-:W-:-:S03]  /*4f60*/  IMAD.WIDE R2, R35, 0x2, R12 ;  /* 0x0000000223027825 */ /* 0x004fc600078e020c */
[----:B------:R-:W-:Y:S01]  /*4f70*/  STG.E.U16 desc[UR10][R10.64], R21 ;  /* 0x000000150a007986 */ /* 0x000fe2000c10150a */
[----:B------:R-:W1:Y:S03]  /*4f80*/  LDC R35, c[0x0][0x39c] ;  /* 0x0000e700ff237b82 */ /* 0x000e660000000800 */
[----:B------:R-:W-:Y:S01]  /*4f90*/  STG.E.U16 desc[UR10][R14.64], R23 ;  /* 0x000000170e007986 */ /* 0x000fe2000c10150a */
[----:B----4-:R-:W-:Y:S01]  /*4fa0*/  IMAD.WIDE R4, R37, 0x2, R2 ;  /* 0x0000000225047825 */ /* 0x010fe200078e0202 */
[----:B------:R-:W-:-:S03]  /*4fb0*/  PRMT R9, R18, 0x7610, R9 ;  /* 0x0000761012097816 */ /* 0x000fc60000000009 */
[----:B------:R-:W2:Y:S01]  /*4fc0*/  LDC R37, c[0x0][0x39c] ;  /* 0x0000e700ff257b82 */ /* 0x000ea20000000800 */
[----:B------:R-:W4:Y:S01]  /*4fd0*/  LDS R18, [R186+0x2340] ;  /* 0x00234000ba127984 */ /* 0x000f220000000800 */
[----:B------:R-:W-:Y:S01]  /*4fe0*/  F2FP.F16.F32.PACK_AB R19, RZ, R19 ;  /* 0x00000013ff13723e */ /* 0x000fe200000000ff */
[----:B------:R-:W-:Y:S02]  /*4ff0*/  IMAD.WIDE R6, R27, 0x2, R4 ;  /* 0x000000021b067825 */ /* 0x000fe400078e0204 */
[----:B------:R3:W-:Y:S04]  /*5000*/  STG.E.U16 desc[UR10][R16.64], R9 ;  /* 0x0000000910007986 */ /* 0x0007e8000c10150a */
[----:B------:R-:W2:Y:S04]  /*5010*/  LDS R25, [R186+0x2300] ;  /* 0x00230000ba197984 */ /* 0x000ea80000000800 */
[----:B------:R-:W2:Y:S01]  /*5020*/  LDS R21, [R186+0x2380] ;  /* 0x00238000ba157984 */ /* 0x000ea20000000800 */
[----:B------:R-:W-:Y:S01]  /*5030*/  F2FP.F16.F32.PACK_AB R26, RZ, R26 ;  /* 0x0000001aff1a723e */ /* 0x000fe200000000ff */
[----:B---3--:R-:W-:Y:S01]  /*5040*/  IMAD.WIDE R8, R31, 0x2, R6 ;  /* 0x000000021f087825 */ /* 0x008fe200078e0206 */
[----:B------:R-:W-:Y:S01]  /*5050*/  PRMT R17, R22, 0x7610, R17 ;  /* 0x0000761016117816 */ /* 0x000fe20000000011 */
[----:B------:R-:W3:Y:S01]  /*5060*/  LDC R31, c[0x0][0x39c] ;  /* 0x0000e700ff1f7b82 */ /* 0x000ee20000000800 */
[----:B------:R-:W3:Y:S01]  /*5070*/  LDS R27, [R186+0x2800] ;  /* 0x00280000ba1b7984 */ /* 0x000ee20000000800 */
[----:B------:R-:W-:Y:S01]  /*5080*/  F2FP.F16.F32.PACK_AB R20, RZ, R20 ;  /* 0x00000014ff14723e */ /* 0x000fe200000000ff */
[----:B-----5:R-:W-:-:S02]  /*5090*/  IMAD.WIDE R10, R29, 0x2, R8 ;  /* 0x000000021d0a7825 */ /* 0x020fc400078e0208 */
[----:B------:R5:W-:Y:S01]  /*50a0*/  STG.E.U16 desc[UR10][R12.64], R17 ;  /* 0x000000110c007986 */ /* 0x000be2000c10150a */
[----:B------:R-:W-:Y:S02]  /*50b0*/  F2FP.F16.F32.PACK_AB R0, RZ, R0 ;  /* 0x00000000ff00723e */ /* 0x000fe400000000ff */
[----:B------:R-:W3:Y:S01]  /*50c0*/  LDC R29, c[0x0][0x39c] ;  /* 0x0000e700ff1d7b82 */ /* 0x000ee20000000800 */
[----:B------:R-:W-:Y:S01]  /*50d0*/  STG.E.U16 desc[UR10][R2.64], R24 ;  /* 0x0000001802007986 */ /* 0x000fe2000c10150a */
[----:B------:R-:W-:-:S03]  /*50e0*/  IMAD.WIDE R14, R33, 0x2, R10 ;  /* 0x00000002210e7825 */ /* 0x000fc600078e020a */
[----:B------:R-:W3:Y:S03]  /*50f0*/  LDS R22, [R186+0x2840] ;  /* 0x00284000ba167984 */ /* 0x000ee60000000800 */
[----:B------:R-:W3:Y:S01]  /*5100*/  LDC R33, c[0x0][0x39c] ;  /* 0x0000e700ff217b82 */ /* 0x000ee20000000800 */
[----:B-----5:R-:W-:Y:S01]  /*5110*/  PRMT R13, R19, 0x7610, R13 ;  /* 0x00007610130d7816 */ /* 0x020fe2000000000d */
[----:B-1----:R-:W-:Y:S01]  /*5120*/  IMAD.WIDE R16, R35, 0x2, R14 ;  /* 0x0000000223107825 */ /* 0x002fe200078e020e */
[----:B------:R1:W-:Y:S01]  /*5130*/  STG.E.U16 desc[UR10][R4.64], R26 ;  /* 0x0000001a04007986 */ /* 0x0003e2000c10150a */
[----:B----4-:R-:W-:-:S03]  /*5140*/  F2FP.F16.F32.PACK_AB R18, RZ, R18 ;  /* 0x00000012ff12723e */ /* 0x010fc600000000ff */
[----:B------:R4:W-:Y:S01]  /*5150*/  STG.E.U16 desc[UR10][R6.64], R13 ;  /* 0x0000000d06007986 */ /* 0x0009e2000c10150a */
[----:B------:R-:W5:Y:S03]  /*5160*/  LDC R35, c[0x0][0x39c] ;  /* 0x0000e700ff237b82 */ /* 0x000f660000000800 */
[----:B------:R-:W5:Y:S01]  /*5170*/  LDS R23, [R186+0x23c0] ;  /* 0x0023c000ba177984 */ /* 0x000f620000000800 */
[----:B--2---:R-:W-:-:S03]  /*5180*/  F2FP.F16.F32.PACK_AB R25, RZ, R25 ;  /* 0x00000019ff19723e */ /* 0x004fc600000000ff */
[----:B------:R-:W2:Y:S01]  /*5190*/  LDS R19, [R186+0x28c0] ;  /* 0x0028c000ba137984 */ /* 0x000ea20000000800 */
[----:B-1----:R-:W-:Y:S02]  /*51a0*/  PRMT R5, R0, 0x7610, R5 ;  /* 0x0000761000057816 */ /* 0x002fe40000000005 */
[----:B------:R-:W-:Y:S01]  /*51b0*/  F2FP.F16.F32.PACK_AB R21, RZ, R21 ;  /* 0x00000015ff15723e */ /* 0x000fe200000000ff */
[----:B----4-:R-:W-:Y:S01]  /*51c0*/  IMAD.WIDE R12, R37, 0x2, R16 ;  /* 0x00000002250c7825 */ /* 0x010fe200078e0210 */
[----:B------:R-:W1:Y:S01]  /*51d0*/  LDS R0, [R186+0x2880] ;  /* 0x00288000ba007984 */ /* 0x000e620000000800 */
[----:B------:R-:W4:Y:S03]  /*51e0*/  LDC R37, c[0x0][0x39c] ;  /* 0x0000e700ff257b82 */ /* 0x000f260000000800 */
[----:B------:R3:W-:Y:S02]  /*51f0*/  STG.E.U16 desc[UR10][R8.64], R5 ;  /* 0x0000000508007986 */ /* 0x0007e4000c10150a */
[----:B---3--:R-:W-:Y:S01]  /*5200*/  IMAD.WIDE R2, R31, 0x2, R12 ;  /* 0x000000021f027825 */ /* 0x008fe200078e020c */
[----:B------:R-:W-:Y:S01]  /*5210*/  F2FP.F16.F32.PACK_AB R27, RZ, R27 ;  /* 0x0000001bff1b723e */ /* 0x000fe200000000ff */
[----:B------:R-:W-:Y:S01]  /*5220*/  STG.E.U16 desc[UR10][R10.64], R20 ;  /* 0x000000140a007986 */ /* 0x000fe2000c10150a */
[----:B------:R-:W3:Y:S02]  /*5230*/  LDC R31, c[0x0][0x39c] ;  /* 0x0000e700ff1f7b82 */ /* 0x000ee40000000800 */
[----:B------:R-:W-:Y:S01]  /*5240*/  PRMT R28, R27, 0x7610, R28 ;  /* 0x000076101b1c7816 */ /* 0x000fe2000000001c */
[----:B------:R-:W-:Y:S01]  /*5250*/  STG.E.U16 desc[UR10][R14.64], R25 ;  /* 0x000000190e007986 */ /* 0x000fe2000c10150a */
[----:B------:R-:W-:Y:S01]  /*5260*/  IMAD.WIDE R4, R29, 0x2, R2 ;  /* 0x000000021d047825 */ /* 0x000fe200078e0202 */
[----:B------:R-:W-:-:S03]  /*5270*/  PRMT R9, R18, 0x7610, R9 ;  /* 0x0000761012097816 */ /* 0x000fc60000000009 */
[----:B------:R-:W3:Y:S01]  /*5280*/  LDC R29, c[0x0][0x39c] ;  /* 0x0000e700ff1d7b82 */ /* 0x000ee20000000800 */
[----:B------:R-:W3:Y:S01]  /*5290*/  LDS R18, [R186+0x2940] ;  /* 0x00294000ba127984 */ /* 0x000ee20000000800 */
[----:B------:R-:W-:Y:S01]  /*52a0*/  F2FP.F16.F32.PACK_AB R22, RZ, R22 ;  /* 0x00000016ff16723e */ /* 0x000fe200000000ff */
[----:B------:R-:W-:Y:S02]  /*52b0*/  IMAD.WIDE R6, R33, 0x2, R4 ;  /* 0x0000000221067825 */ /* 0x000fe400078e0204 */
[----:B------:R2:W-:Y:S03]  /*52c0*/  STG.E.U16 desc[UR10][R16.64], R9 ;  /* 0x0000000910007986 */ /* 0x0005e6000c10150a */
[----:B------:R-:W3:Y:S01]  /*52d0*/  LDC R33, c[0x0][0x39c] ;  /* 0x0000e700ff217b82 */ /* 0x000ee20000000800 */
[----:B------:R-:W3:Y:S01]  /*52e0*/  LDS R24, [R186+0x2900] ;  /* 0x00290000ba187984 */ /* 0x000ee20000000800 */
[----:B-----5:R-:W-:-:S03]  /*52f0*/  F2FP.F16.F32.PACK_AB R23, RZ, R23 ;  /* 0x00000017ff17723e */ /* 0x020fc600000000ff */
[----:B------:R-:W5:Y:S03]  /*5300*/  LDS R20, [R186+0x2980] ;  /* 0x00298000ba147984 */ /* 0x000f660000000800 */
[----:B------:R-:W5:Y:S01]  /*5310*/  LDC R27, c[0x0][0x39c] ;  /* 0x0000e700ff1b7b82 */ /* 0x000f620000000800 */
[----:B--2---:R-:W-:Y:S01]  /*5320*/  IMAD.WIDE R8, R35, 0x2, R6 ;  /* 0x0000000223087825 */ /* 0x004fe200078e0206 */
[----:B------:R-:W-:Y:S01]  /*5330*/  PRMT R17, R21, 0x7610, R17 ;  /* 0x0000761015117816 */ /* 0x000fe20000000011 */
[----:B------:R-:W2:Y:S01]  /*5340*/  LDS R25, [R186+0x29c0] ;  /* 0x0029c000ba197984 */ /* 0x000ea20000000800 */
[----:B------:R-:W-:Y:S02]  /*5350*/  F2FP.F16.F32.PACK_AB R19, RZ, R19 ;  /* 0x00000013ff13723e */ /* 0x000fe400000000ff */
[----:B-1----:R-:W-:Y:S01]  /*5360*/  F2FP.F16.F32.PACK_AB R0, RZ, R0 ;  /* 0x00000000ff00723e */ /* 0x002fe200000000ff */
[----:B----4-:R-:W-:Y:S01]  /*5370*/  IMAD.WIDE R10, R37, 0x2, R8 ;  /* 0x00000002250a7825 */ /* 0x010fe200078e0208 */
[----:B------:R-:W1:Y:S01]  /*5380*/  LDC R35, c[0x0][0x39c] ;  /* 0x0000e700ff237b82 */ /* 0x000e620000000800 */
[----:B------:R4:W-:Y:S02]  /*5390*/  STG.E.U16 desc[UR10][R12.64], R17 ;  /* 0x000000110c007986 */ /* 0x0009e4000c10150a */
[----:B---3--:R-:W-:-:S02]  /*53a0*/  IMAD.WIDE R14, R31, 0x2, R10 ;  /* 0x000000021f0e7825 */ /* 0x008fc400078e020a */
[----:B------:R-:W-:Y:S03]  /*53b0*/  STG.E.U16 desc[UR10][R2.64], R23 ;  /* 0x0000001702007986 */ /* 0x000fe6000c10150a */
[----:B------:R-:W3:Y:S01]  /*53c0*/  LDC R37, c[0x0][0x39c] ;  /* 0x0000e700ff257b82 */ /* 0x000ee20000000800 */
[----:B------:R-:W3:Y:S01]  /*53d0*/  LDS R21, [R186+0x2a40] ;  /* 0x002a4000ba157984 */ /* 0x000ee20000000800 */
[----:B----4-:R-:W-:Y:S01]  /*53e0*/  PRMT R13, R22, 0x7610, R13 ;  /* 0x00007610160d7816 */ /* 0x010fe2000000000d */
[----:B------:R-:W-:Y:S02]  /*53f0*/  IMAD.WIDE R16, R29, 0x2, R14 ;  /* 0x000000021d107825 */ /* 0x000fe400078e020e */
[----:B------:R4:W-:Y:S03]  /*5400*/  STG.E.U16 desc[UR10][R4.64], R28 ;  /* 0x0000001c04007986 */ /* 0x0009e6000c10150a */
[----:B------:R-:W3:Y:S01]  /*5410*/  LDC R29, c[0x0][0x39c] ;  /* 0x0000e700ff1d7b82 */ /* 0x000ee20000000800 */
[----:B------:R-:W-:Y:S01]  /*5420*/  F2FP.F16.F32.PACK_AB R18, RZ, R18 ;  /* 0x00000012ff12723e */ /* 0x000fe200000000ff */
[----:B------:R2:W-:Y:S04]  /*5430*/  STG.E.U16 desc[UR10][R6.64], R13 ;  /* 0x0000000d06007986 */ /* 0x0005e8000c10150a */
[----:B------:R-:W3:Y:S02]  /*5440*/  LDS R26, [R186+0x2a00] ;  /* 0x002a0000ba1a7984 */ /* 0x000ee40000000800 */
[----:B------:R-:W3:Y:S01]  /*5450*/  LDC R31, c[0x0][0x39c] ;  /* 0x0000e700ff1f7b82 */ /* 0x000ee20000000800 */
[----:B------:R-:W-:-:S02]  /*5460*/  F2FP.F16.F32.PACK_AB R24, RZ, R24 ;  /* 0x00000018ff18723e */ /* 0x000fc400000000ff */
[----:B----4-:R-:W-:Y:S01]  /*5470*/  PRMT R5, R0, 0x7610, R5 ;  /* 0x0000761000057816 */ /* 0x010fe20000000005 */
[----:B------:R-:W4:Y:S01]  /*5480*/  LDS R22, [R186+0x2ac0] ;  /* 0x002ac000ba167984 */ /* 0x000f220000000800 */
[----:B-----5:R-:W-:Y:S01]  /*5490*/  F2FP.F16.F32.PACK_AB R20, RZ, R20 ;  /* 0x00000014ff14723e */ /* 0x020fe200000000ff */
[----:B--2---:R-:W-:Y:S02]  /*54a0*/  IMAD.WIDE R12, R33, 0x2, R16 ;  /* 0x00000002210c7825 */ /* 0x004fe400078e0210 */
[----:B------:R-:W2:Y:S01]  /*54b0*/  LDS R0, [R186+0x2a80] ;  /* 0x002a8000ba007984 */ /* 0x000ea20000000800 */
[----:B------:R-:W5:Y:S01]  /*54c0*/  LDC R33, c[0x0][0x39c] ;  /* 0x0000e700ff217b82 */ /* 0x000f620000000800 */
[----:B------:R-:W-:Y:S02]  /*54d0*/  F2FP.F16.F32.PACK_AB R25, RZ, R25 ;  /* 0x00000019ff19723e */ /* 0x000fe400000000ff */
[----:B------:R3:W-:Y:S01]  /*54e0*/  STG.E.U16 desc[UR10][R8.64], R5 ;  /* 0x0000000508007986 */ /* 0x0007e2000c10150a */
[----:B-1----:R-:W-:-:S03]  /*54f0*/  IMAD.WIDE R2, R35, 0x2, R12 ;  /* 0x0000000223027825 */ /* 0x002fc600078e020c */
[----:B------:R-:W-:Y:S01]  /*5500*/  STG.E.U16 desc[UR10][R10.64], R19 ;  /* 0x000000130a007986 */ /* 0x000fe2000c10150a */
[----:B------:R-:W1:Y:S03]  /*5510*/  LDC R35, c[0x0][0x39c] ;  /* 0x0000e700ff237b82 */ /* 0x000e660000000800 */
[----:B------:R-:W-:Y:S01]  /*5520*/  STG.E.U16 desc[UR10][R14.64], R24 ;  /* 0x000000180e007986 */ /* 0x000fe2000c10150a */
[----:B---3--:R-:W-:Y:S01]  /*5530*/  IMAD.WIDE R4, R37, 0x2, R2 ;  /* 0x0000000225047825 */ /* 0x008fe200078e0202 */
[----:B------:R-:W-:-:S03]  /*5540*/  PRMT R9, R18, 0x7610, R9 ;  /* 0x0000761012097816 */ /* 0x000fc60000000009 */
[----:B------:R-:W3:Y:S01]  /*5550*/  LDC R37, c[0x0][0x39c] ;  /* 0x0000e700ff257b82 */ /* 0x000ee20000000800 */
[----:B------:R-:W1:Y:S01]  /*5560*/  LDS R18, [R186+0x2b40] ;  /* 0x002b4000ba127984 */ /* 0x000e620000000800 */
[----:B------:R-:W-:Y:S01]  /*5570*/  F2FP.F16.F32.PACK_AB R21, RZ, R21 ;  /* 0x00000015ff15723e */ /* 0x000fe200000000ff */
[----:B------:R-:W-:Y:S02]  /*5580*/  IMAD.WIDE R6, R27, 0x2, R4 ;  /* 0x000000021b067825 */ /* 0x000fe400078e0204 */
[----:B------:R4:W-:Y:S04]  /*5590*/  STG.E.U16 desc[UR10][R16.64], R9 ;  /* 0x0000000910007986 */ /* 0x0009e8000c10150a */
[----:B------:R-:W3:Y:S04]  /*55a0*/  LDS R23, [R186+0x2b00] ;  /* 0x002b0000ba177984 */ /* 0x000ee80000000800 */
[----:B------:R-:W3:Y:S01]  /*55b0*/  LDS R19, [R186+0x2b80] ;  /* 0x002b8000ba137984 */ /* 0x000ee20000000800 */
[----:B------:R-:W-:Y:S01]  /*55c0*/  F2FP.F16.F32.PACK_AB R26, RZ, R26 ;  /* 0x0000001aff1a723e */ /* 0x000fe200000000ff */
[----:B----4-:R-:W-:Y:S01]  /*55d0*/  IMAD.WIDE R8, R29, 0x2, R6 ;  /* 0x000000021d087825 */ /* 0x010fe200078e0206 */
[----:B------:R-:W-:Y:S01]  /*55e0*/  PRMT R17, R20, 0x7610, R17 ;  /* 0x0000761014117816 */ /* 0x000fe20000000011 */
[----:B------:R-:W4:Y:S01]  /*55f0*/  LDC R29, c[0x0][0x39c] ;  /* 0x0000e700ff1d7b82 */ /* 0x000f220000000800 */
[----:B------:R-:W4:Y:S01]  /*5600*/  LDS R27, [R186+0x3000] ;  /* 0x00300000ba1b7984 */ /* 0x000f220000000800 */
[----:B------:R-:W-:Y:S01]  /*5610*/  F2FP.F16.F32.PACK_AB R22, RZ, R22 ;  /* 0x00000016ff16723e */ /* 0x000fe200000000ff */
[----:B------:R-:W-:-:S02]  /*5620*/  IMAD.WIDE R10, R31, 0x2, R8 ;  /* 0x000000021f0a7825 */ /* 0x000fc400078e0208 */
[----:B------:R1:W-:Y:S01]  /*5630*/  STG.E.U16 desc[UR10][R12.64], R17 ;  /* 0x000000110c007986 */ /* 0x0003e2000c10150a */
[----:B--2---:R-:W-:Y:S02]  /*5640*/  F2FP.F16.F32.PACK_AB R0, RZ, R0 ;  /* 0x00000000ff00723e */ /* 0x004fe400000000ff */
[----:B------:R-:W2:Y:S01]  /*5650*/  LDC R31, c[0x0][0x39c] ;  /* 0x0000e700ff1f7b82 */ /* 0x000ea20000000800 */
[----:B------:R-:W-:Y:S01]  /*5660*/  STG.E.U16 desc[UR10][R2.64], R25 ;  /* 0x0000001902007986 */ /* 0x000fe2000c10150a */
[----:B-----5:R-:W-:-:S03]  /*5670*/  IMAD.WIDE R14, R33, 0x2, R10 ;  /* 0x00000002210e7825 */ /* 0x020fc600078e020a */
[----:B------:R-:W5:Y:S03]  /*5680*/  LDS R20, [R186+0x3040] ;  /* 0x00304000ba147984 */ /* 0x000f660000000800 */
[----:B------:R-:W5:Y:S01]  /*5690*/  LDC R33, c[0x0][0x39c] ;  /* 0x0000e700ff217b82 */ /* 0x000f620000000800 */
[----:B-1----:R-:W-:Y:S01]  /*56a0*/  PRMT R13, R21, 0x7610, R13 ;  /* 0x00007610150d7816 */ /* 0x002fe2000000000d */
[----:B------:R-:W-:Y:S01]  /*56b0*/  IMAD.WIDE R16, R35, 0x2, R14 ;  /* 0x0000000223107825 */ /* 0x000fe200078e020e */
[----:B------:R1:W-:Y:S01]  /*56c0*/  STG.E.U16 desc[UR10][R4.64], R26 ;  /* 0x0000001a04007986 */ /* 0x0003e2000c10150a */
[----:B------:R-:W-:-:S03]  /*56d0*/  F2FP.F16.F32.PACK_AB R18, RZ, R18 ;  /* 0x00000012ff12723e */ /* 0x000fc600000000ff */
[----:B------:R1:W-:Y:S01]  /*56e0*/  STG.E.U16 desc[UR10][R6.64], R13 ;  /* 0x0000000d06007986 */ /* 0x0003e2000c10150a */
[----:B------:R-:W5:Y:S03]  /*56f0*/  LDC R35, c[0x0][0x39c] ;  /* 0x0000e700ff237b82 */ /* 0x000f660000000800 */
[----:B------:R-:W5:Y:S01]  /*5700*/  LDS R24, [R186+0x2bc0] ;  /* 0x002bc000ba187984 */ /* 0x000f620000000800 */
[----:B---3--:R-:W-:-:S03]  /*5710*/  F2FP.F16.F32.PACK_AB R23, RZ, R23 ;  /* 0x00000017ff17723e */ /* 0x008fc600000000ff */
[----:B------:R-:W3:Y:S01]  /*5720*/  LDS R21, [R186+0x30c0] ;  /* 0x0030c000ba157984 */ /* 0x000ee20000000800 */
[----:B-1----:R-:W-:Y:S02]  /*5730*/  PRMT R5, R0, 0x7610, R5 ;  /* 0x0000761000057816 */ /* 0x002fe40000000005 */
[----:B------:R-:W-:Y:S01]  /*5740*/  F2FP.F16.F32.PACK_AB R19, RZ, R19 ;  /* 0x00000013ff13723e */ /* 0x000fe200000000ff */
[----:B------:R-:W-:Y:S01]  /*5750*/  IMAD.WIDE R12, R37, 0x2, R16 ;  /* 0x00000002250c7825 */ /* 0x000fe200078e0210 */
[----:B------:R-:W1:Y:S01]  /*5760*/  LDS R0, [R186+0x3080] ;  /* 0x00308000ba007984 */ /* 0x000e620000000800 */
[----:B------:R-:W1:Y:S03]  /*5770*/  LDC R37, c[0x0][0x39c] ;  /* 0x0000e700ff257b82 */ /* 0x000e660000000800 */
[----:B------:R2:W-:Y:S01]  /*5780*/  STG.E.U16 desc[UR10][R8.64], R5 ;  /* 0x0000000508007986 */ /* 0x0005e2000c10150a */
[----:B----4-:R-:W-:Y:S01]  /*5790*/  IMAD.WIDE R2, R29, 0x2, R12 ;  /* 0x000000021d027825 */ /* 0x010fe200078e020c */
[----:B------:R-:W-:-:S02]  /*57a0*/  F2FP.F16.F32.PACK_AB R27, RZ, R27 ;  /* 0x0000001bff1b723e */ /* 0x000fc400000000ff */
[----:B------:R-:W-:Y:S01]  /*57b0*/  STG.E.U16 desc[UR10][R10.64], R22 ;  /* 0x000000160a007986 */ /* 0x000fe2000c10150a */
[----:B------:R-:W4:Y:S01]  /*57c0*/  LDC R29, c[0x0][0x39c] ;  /* 0x0000e700ff1d7b82 */ /* 0x000f220000000800 */
[----:B------:R-:W-:Y:S02]  /*57d0*/  PRMT R28, R27, 0x7610, R28 ;  /* 0x000076101b1c7816 */ /* 0x000fe4000000001c */
[----:B------:R-:W-:Y:S01]  /*57e0*/  STG.E.U16 desc[UR10][R14.64], R23 ;  /* 0x000000170e007986 */ /* 0x000fe2000c10150a */
[----:B--2---:R-:W-:Y:S01]  /*57f0*/  IMAD.WIDE R4, R31, 0x2, R2 ;  /* 0x000000021f047825 */ /* 0x004fe200078e0202 */
[----:B------:R-:W-:-:S03]  /*5800*/  PRMT R9, R18, 0x7610, R9 ;  /* 0x0000761012097816 */ /* 0x000fc60000000009 */
[----:B------:R-:W2:Y:S01]  /*5810*/  LDC R31, c[0x0][0x39c] ;  /* 0x0000e700ff1f7b82 */ /* 0x000ea20000000800 */
[----:B------:R-:W2:Y:S01]  /*5820*/  LDS R18, [R186+0x3140] ;  /* 0x00314000ba127984 */ /* 0x000ea20000000800 */
[----:B-----5:R-:W-:Y:S01]  /*5830*/  F2FP.F16.F32.PACK_AB R20, RZ, R20 ;  /* 0x00000014ff14723e */ /* 0x020fe200000000ff */
[----:B------:R-:W-:Y:S02]  /*5840*/  IMAD.WIDE R6, R33, 0x2, R4 ;  /* 0x0000000221067825 */ /* 0x000fe400078e0204 */
[----:B------:R5:W-:Y:S03]  /*5850*/  STG.E.U16 desc[UR10][R16.64], R9 ;  /* 0x0000000910007986 */ /* 0x000be6000c10150a */
[----:B------:R-:W2:Y:S01]  /*5860*/  LDC R33, c[0x0][0x39c] ;  /* 0x0000e700ff217b82 */ /* 0x000ea20000000800 */
[----:B------:R-:W2:Y:S01]  /*5870*/  LDS R25, [R186+0x3100] ;  /* 0x00310000ba197984 */ /* 0x000ea20000000800 */
[----:B------:R-:W-:-:S03]  /*5880*/  F2FP.F16.F32.PACK_AB R24, RZ, R24 ;  /* 0x00000018ff18723e */ /* 0x000fc600000000ff */
[----:B------:R-:W2:Y:S03]  /*5890*/  LDS R22, [R186+0x3180] ;  /* 0x00318000ba167984 */ /* 0x000ea60000000800 */
[----:B------:R-:W2:Y:S01]  /*58a0*/  LDC R27, c[0x0][0x39c] ;  /* 0x0000e700ff1b7b82 */ /* 0x000ea20000000800 */
[----:B-----5:R-:W-:Y:S01]  /*58b0*/  IMAD.WIDE R8, R35, 0x2, R6 ;  /* 0x0000000223087825 */ /* 0x020fe200078e0206 */
[----:B------:R-:W-:Y:S01]  /*58c0*/  PRMT R17, R19, 0x7610, R17 ;  /* 0x0000761013117816 */ /* 0x000fe20000000011 */
[----:B------:R-:W5:Y:S01]  /*58d0*/  LDS R23, [R186+0x31c0] ;  /* 0x0031c000ba177984 */ /* 0x000f620000000800 */
[----:B---3--:R-:W-:Y:S02]  /*58e0*/  F2FP.F16.F32.PACK_AB R21, RZ, R21 ;  /* 0x00000015ff15723e */ /* 0x008fe400000000ff */
[----:B-1----:R-:W-:Y:S01]  /*58f0*/  F2FP.F16.F32.PACK_AB R0, RZ, R0 ;  /* 0x00000000ff00723e */ /* 0x002fe200000000ff */
[----:B------:R-:W-:Y:S01]  /*5900*/  IMAD.WIDE R10, R37, 0x2, R8 ;  /* 0x00000002250a7825 */ /* 0x000fe200078e0208 */
[----:B------:R-:W1:Y:S01]  /*5910*/  LDC R35, c[0x0][0x39c] ;  /* 0x0000e700ff237b82 */ /* 0x000e620000000800 */
[----:B------:R3:W-:Y:S02]  /*5920*/  STG.E.U16 desc[UR10][R12.64], R17 ;  /* 0x000000110c007986 */ /* 0x0007e4000c10150a */
[----:B----4-:R-:W-:-:S02]  /*5930*/  IMAD.WIDE R14, R29, 0x2, R10 ;  /* 0x000000021d0e7825 */ /* 0x010fc400078e020a */
[----:B------:R-:W-:Y:S03]  /*5940*/  STG.E.U16 desc[UR10][R2.64], R24 ;  /* 0x0000001802007986 */ /* 0x000fe6000c10150a */
[----:B------:R-:W4:Y:S01]  /*5950*/  LDC R37, c[0x0][0x39c] ;  /* 0x0000e700ff257b82 */ /* 0x000f220000000800 */
[----:B------:R-:W4:Y:S01]  /*5960*/  LDS R19, [R186+0x3240] ;  /* 0x00324000ba137984 */ /* 0x000f220000000800 */
[----:B---3--:R-:W-:Y:S01]  /*5970*/  PRMT R13, R20, 0x7610, R13 ;  /* 0x00007610140d7816 */ /* 0x008fe2000000000d */
[----:B--2---:R-:W-:Y:S02]  /*5980*/  IMAD.WIDE R16, R31, 0x2, R14 ;  /* 0x000000021f107825 */ /* 0x004fe400078e020e */
[----:B------:R2:W-:Y:S03]  /*5990*/  STG.E.U16 desc[UR10][R4.64], R28 ;  /* 0x0000001c04007986 */ /* 0x0005e6000c10150a */
[----:B------:R-:W3:Y:S01]  /*59a0*/  LDC R29, c[0x0][0x39c] ;  /* 0x0000e700ff1d7b82 */ /* 0x000ee20000000800 */
[----:B------:R-:W-:Y:S01]  /*59b0*/  F2FP.F16.F32.PACK_AB R18, RZ, R18 ;  /* 0x00000012ff12723e */ /* 0x000fe200000000ff */
[----:B------:R5:W-:Y:S04]  /*59c0*/  STG.E.U16 desc[UR10][R6.64], R13 ;  /* 0x0000000d06007986 */ /* 0x000be8000c10150a */
[----:B------:R-:W3:Y:S02]  /*59d0*/  LDS R26, [R186+0x3200] ;  /* 0x00320000ba1a7984 */ /* 0x000ee40000000800 */
[----:B------:R-:W3:Y:S01]  /*59e0*/  LDC R31, c[0x0][0x39c] ;  /* 0x0000e700ff1f7b82 */ /* 0x000ee20000000800 */
[----:B------:R-:W-:-:S02]  /*59f0*/  F2FP.F16.F32.PACK_AB R25, RZ, R25 ;  /* 0x00000019ff19723e */ /* 0x000fc400000000ff */
[----:B--2---:R-:W-:Y:S01]  /*5a00*/  PRMT R5, R0, 0x7610, R5 ;  /* 0x0000761000057816 */ /* 0x004fe20000000005 */
[----:B------:R-:W2:Y:S01]  /*5a10*/  LDS R20, [R186+0x32c0] ;  /* 0x0032c000ba147984 */ /* 0x000ea20000000800 */
[----:B------:R-:W-:Y:S01]  /*5a20*/  F2FP.F16.F32.PACK_AB R22, RZ, R22 ;  /* 0x00000016ff16723e */ /* 0x000fe200000000ff */
[----:B-----5:R-:W-:Y:S02]  /*5a30*/  IMAD.WIDE R12, R33, 0x2, R16 ;  /* 0x00000002210c7825 */ /* 0x020fe400078e0210 */
[----:B------:R-:W5:Y:S01]  /*5a40*/  LDS R0, [R186+0x3280] ;  /* 0x00328000ba007984 */ /* 0x000f620000000800 */
[----:B------:R-:W5:Y:S01]  /*5a50*/  LDC R33, c[0x0][0x39c] ;  /* 0x0000e700ff217b82 */ /* 0x000f620000000800 */
[----:B------:R-:W-:Y:S02]  /*5a60*/  F2FP.F16.F32.PACK_AB R23, RZ, R23 ;  /* 0x00000017ff17723e */ /* 0x000fe400000000ff */
[----:B------:R4:W-:Y:S01]  /*5a70*/  STG.E.U16 desc[UR10][R8.64], R5 ;  /* 0x0000000508007986 */ /* 0x0009e2000c10150a */
[----:B-1----:R-:W-:Y:S01]  /*5a80*/  IMAD.WIDE R2, R35, 0x2, R12 ;  /* 0x0000000223027825 */ /* 0x002fe200078e020c */
[----:B------:R-:W-:-:S02]  /*5a90*/  PRMT R28, R23, 0x7610, R28 ;  /* 0x00007610171c7816 */ /* 0x000fc4000000001c */
[----:B------:R-:W-:Y:S01]  /*5aa0*/  STG.E.U16 desc[UR10][R10.64], R21 ;  /* 0x000000150a007986 */ /* 0x000fe2000c10150a */
[----:B------:R-:W1:Y:S03]  /*5ab0*/  LDC R35, c[0x0][0x39c] ;  /* 0x0000e700ff237b82 */ /* 0x000e660000000800 */
[----:B------:R-:W-:Y:S01]  /*5ac0*/  STG.E.U16 desc[UR10][R14.64], R25 ;  /* 0x000000190e007986 */ /* 0x000fe2000c10150a */
[----:B----4-:R-:W-:Y:S01]  /*5ad0*/  IMAD.WIDE R4, R37, 0x2, R2 ;  /* 0x0000000225047825 */ /* 0x010fe200078e0202 */
[----:B------:R-:W-:-:S03]  /*5ae0*/  PRMT R9, R18, 0x7610, R9 ;  /* 0x0000761012097816 */ /* 0x000fc60000000009 */
[----:B------:R-:W4:Y:S01]  /*5af0*/  LDC R37, c[0x0][0x39c] ;  /* 0x0000e700ff257b82 */ /* 0x000f220000000800 */
[----:B------:R-:W1:Y:S01]  /*5b00*/  LDS R18, [R186+0x3340] ;  /* 0x00334000ba127984 */ /* 0x000e620000000800 */
[----:B------:R-:W-:Y:S01]  /*5b10*/  F2FP.F16.F32.PACK_AB R19, RZ, R19 ;  /* 0x00000013ff13723e */ /* 0x000fe200000000ff */
[----:B------:R-:W-:Y:S02]  /*5b20*/  IMAD.WIDE R6, R27, 0x2, R4 ;  /* 0x000000021b067825 */ /* 0x000fe400078e0204 */
[----:B------:R2:W-:Y:S03]  /*5b30*/  STG.E.U16 desc[UR10][R16.64], R9 ;  /* 0x0000000910007986 */ /* 0x0005e6000c10150a */
[----:B------:R-:W4:Y:S01]  /*5b40*/  LDC R23, c[0x0][0x39c] ;  /* 0x0000e700ff177b82 */ /* 0x000f220000000800 */
[----:B------:R-:W4:Y:S04]  /*5b50*/  LDS R24, [R186+0x3300] ;  /* 0x00330000ba187984 */ /* 0x000f280000000800 */
[----:B------:R-:W4:Y:S01]  /*5b60*/  LDS R21, [R186+0x3380] ;  /* 0x00338000ba157984 */ /* 0x000f220000000800 */
[----:B---3--:R-:W-:Y:S01]  /*5b70*/  F2FP.F16.F32.PACK_AB R26, RZ, R26 ;  /* 0x0000001aff1a723e */ /* 0x008fe200000000ff */
[----:B--2---:R-:W-:Y:S01]  /*5b80*/  IMAD.WIDE R8, R29, 0x2, R6 ;  /* 0x000000021d087825 */ /* 0x004fe200078e0206 */
[----:B------:R-:W-:Y:S01]  /*5b90*/  PRMT R17, R22, 0x7610, R17 ;  /* 0x0000761016117816 */ /* 0x000fe20000000011 */
[----:B------:R-:W2:Y:S01]  /*5ba0*/  LDC R29, c[0x0][0x39c] ;  /* 0x0000e700ff1d7b82 */ /* 0x000ea20000000800 */
[----:B------:R-:W3:Y:S01]  /*5bb0*/  LDS R27, [R186+0x3800] ;  /* 0x00380000ba1b7984 */ /* 0x000ee20000000800 */
[----:B------:R-:W-:Y:S01]  /*5bc0*/  F2FP.F16.F32.PACK_AB R20, RZ, R20 ;  /* 0x00000014ff14723e */ /* 0x000fe200000000ff */
[----:B------:R-:W-:-:S02]  /*5bd0*/  IMAD.WIDE R10, R31, 0x2, R8 ;  /* 0x000000021f0a7825 */ /* 0x000fc400078e0208 */
[----:B------:R1:W-:Y:S01]  /*5be0*/  STG.E.U16 desc[UR10][R12.64], R17 ;  /* 0x000000110c007986 */ /* 0x0003e2000c10150a */
[----:B-----5:R-:W-:Y:S02]  /*5bf0*/  F2FP.F16.F32.PACK_AB R0, RZ, R0 ;  /* 0x00000000ff00723e */ /* 0x020fe400000000ff */
[----:B------:R-:W5:Y:S01]  /*5c00*/  LDC R31, c[0x0][0x39c] ;  /* 0x0000e700ff1f7b82 */ /* 0x000f620000000800 */
[----:B------:R-:W-:Y:S01]  /*5c10*/  STG.E.U16 desc[UR10][R2.64], R28 ;  /* 0x0000001c02007986 */ /* 0x000fe2000c10150a */
[----:B------:R-:W-:-:S03]  /*5c20*/  IMAD.WIDE R14, R33, 0x2, R10 ;  /* 0x00000002210e7825 */ /* 0x000fc600078e020a */
[----:B------:R4:W-:Y:S03]  /*5c30*/  STG.E.U16 desc[UR10][R4.64], R26 ;  /* 0x0000001a04007986 */ /* 0x0009e6000c10150a */
[----:B------:R-:W5:Y:S01]  /*5c40*/  LDC R33, c[0x0][0x39c] ;  /* 0x0000e700ff217b82 */ /* 0x000f620000000800 */
[----:B-1----:R-:W-:Y:S01]  /*5c50*/  PRMT R13, R19, 0x7610, R13 ;  /* 0x00007610130d7816 */ /* 0x002fe2000000000d */
[----:B------:R-:W-:Y:S01]  /*5c60*/  IMAD.WIDE R16, R35, 0x2, R14 ;  /* 0x0000000223107825 */ /* 0x000fe200078e020e */
[----:B------:R-:W1:Y:S01]  /*5c70*/  LDS R25, [R186+0x33c0] ;  /* 0x0033c000ba197984 */ /* 0x000e620000000800 */
[----:B------:R-:W-:-:S03]  /*5c80*/  F2FP.F16.F32.PACK_AB R18, RZ, R18 ;  /* 0x00000012ff12723e */ /* 0x000fc600000000ff */
[----:B------:R3:W-:Y:S01]  /*5c90*/  STG.E.U16 desc[UR10][R6.64], R13 ;  /* 0x0000000d06007986 */ /* 0x0007e2000c10150a */
[----:B------:R-:W1:Y:S01]  /*5ca0*/  LDC R35, c[0x0][0x39c] ;  /* 0x0000e700ff237b82 */ /* 0x000e620000000800 */
[----:B----4-:R-:W-:Y:S02]  /*5cb0*/  PRMT R5, R0, 0x7610, R5 ;  /* 0x0000761000057816 */ /* 0x010fe40000000005 */
[----:B------:R-:W4:Y:S01]  /*5cc0*/  LDS R22, [R186+0x3840] ;  /* 0x00384000ba167984 */ /* 0x000f220000000800 */
[----:B------:R-:W-:-:S03]  /*5cd0*/  F2FP.F16.F32.PACK_AB R24, RZ, R24 ;  /* 0x00000018ff18723e */ /* 0x000fc600000000ff */
[----:B------:R2:W-:Y:S01]  /*5ce0*/  STG.E.U16 desc[UR10][R8.64], R5 ;  /* 0x0000000508007986 */ /* 0x0005e2000c10150a */
[----:B------:R-:W-:Y:S01]  /*5cf0*/  F2FP.F16.F32.PACK_AB R21, RZ, R21 ;  /* 0x00000015ff15723e */ /* 0x000fe200000000ff */
[----:B---3--:R-:W-:Y:S01]  /*5d00*/  IMAD.WIDE R12, R37, 0x2, R16 ;  /* 0x00000002250c7825 */ /* 0x008fe200078e0210 */
[----:B------:R-:W-:Y:S01]  /*5d10*/  PRMT R7, R20, 0x7610, R7 ;  /* 0x0000761014077816 */ /* 0x000fe20000000007 */
[----:B------:R-:W3:Y:S01]  /*5d20*/  LDS R0, [R186+0x3880] ;  /* 0x00388000ba007984 */ /* 0x000ee20000000800 */
[----:B------:R-:W3:Y:S01]  /*5d30*/  LDC R37, c[0x0][0x39c] ;  /* 0x0000e700ff257b82 */ /* 0x000ee20000000800 */
[----:B--2---:R-:W-:Y:S02]  /*5d40*/  IMAD.WIDE R2, R29, 0x2, R12 ;  /* 0x000000021d027825 */ /* 0x004fe400078e020c */
[----:B------:R2:W-:Y:S01]  /*5d50*/  STG.E.U16 desc[UR10][R10.64], R7 ;  /* 0x000000070a007986 */ /* 0x0005e2000c10150a */
[----:B------:R-:W-:Y:S02]  /*5d60*/  PRMT R9, R18, 0x7610, R9 ;  /* 0x0000761012097816 */ /* 0x000fe40000000009 */
[----:B------:R-:W-:-:S02]  /*5d70*/  F2FP.F16.F32.PACK_AB R27, RZ, R27 ;  /* 0x0000001bff1b723e */ /* 0x000fc400000000ff */
[----:B------:R-:W3:Y:S01]  /*5d80*/  LDC R29, c[0x0][0x39c] ;  /* 0x0000e700ff1d7b82 */ /* 0x000ee20000000800 */
[----:B-----5:R-:W-:Y:S01]  /*5d90*/  IMAD.WIDE R4, R31, 0x2, R2 ;  /* 0x000000021f047825 */ /* 0x020fe200078e0202 */
[----:B------:R-:W5:Y:S04]  /*5da0*/  LDS R19, [R186+0x38c0] ;  /* 0x0038c000ba137984 */ /* 0x000f680000000800 */
[----:B------:R-:W-:Y:S02]  /*5db0*/  STG.E.U16 desc[UR10][R14.64], R24 ;  /* 0x000000180e007986 */ /* 0x000fe4000c10150a */
[----:B------:R-:W5:Y:S01]  /*5dc0*/  LDC R31, c[0x0][0x39c] ;  /* 0x0000e700ff1f7b82 */ /* 0x000f620000000800 */
[----:B--2---:R-:W-:Y:S01]  /*5dd0*/  IMAD.WIDE R6, R23, 0x2, R4 ;  /* 0x0000000217067825 */ /* 0x004fe200078e0204 */
[----:B------:R2:W-:Y:S01]  /*5de0*/  STG.E.U16 desc[UR10][R16.64], R9 ;  /* 0x0000000910007986 */ /* 0x0005e2000c10150a */
[----:B-1----:R-:W-:-:S03]  /*5df0*/  F2FP.F16.F32.PACK_AB R25, RZ, R25 ;  /* 0x00000019ff19723e */ /* 0x002fc600000000ff */
[----:B------:R-:W1:Y:S04]  /*5e00*/  LDS R18, [R186+0x3900] ;  /* 0x00390000ba127984 */ /* 0x000e680000000800 */
[----:B------:R-:W1:Y:S01]  /*5e10*/  LDS R20, [R186+0x3940] ;  /* 0x00394000ba147984 */ /* 0x000e620000000800 */
[----:B----4-:R-:W-:Y:S01]  /*5e20*/  F2FP.F16.F32.PACK_AB R22, RZ, R22 ;  /* 0x00000016ff16723e */ /* 0x010fe200000000ff */
[----:B--2---:R-:W-:Y:S01]  /*5e30*/  IMAD.WIDE R8, R33, 0x2, R6 ;  /* 0x0000000221087825 */ /* 0x004fe200078e0206 */
[----:B------:R-:W-:Y:S01]  /*5e40*/  PRMT R17, R21, 0x7610, R17 ;  /* 0x0000761015117816 */ /* 0x000fe20000000011 */
[----:B------:R-:W2:Y:S01]  /*5e50*/  LDC R33, c[0x0][0x39c] ;  /* 0x0000e700ff217b82 */ /* 0x000ea20000000800 */
[----:B------:R-:W4:Y:S01]  /*5e60*/  LDS R23, [R186+0x3980] ;  /* 0x00398000ba177984 */ /* 0x000f220000000800 */
[----:B------:R-:W-:-:S03]  /*5e70*/  IMAD.WIDE R10, R35, 0x2, R8 ;  /* 0x00000002230a7825 */ /* 0x000fc600078e0208 */
[----:B------:R5:W-:Y:S01]  /*5e80*/  STG.E.U16 desc[UR10][R12.64], R17 ;  /* 0x000000110c007986 */ /* 0x000be2000c10150a */
[----:B---3--:R-:W-:Y:S02]  /*5e90*/  F2FP.F16.F32.PACK_AB R0, RZ, R0 ;  /* 0x00000000ff00723e */ /* 0x008fe400000000ff */
[----:B------:R-:W3:Y:S01]  /*5ea0*/  LDC R35, c[0x0][0x39c] ;  /* 0x0000e700ff237b82 */ /* 0x000ee20000000800 */
[----:B------:R-:W-:Y:S01]  /*5eb0*/  STG.E.U16 desc[UR10][R2.64], R25 ;  /* 0x0000001902007986 */ /* 0x000fe2000c10150a */
[----:B------:R-:W-:Y:S01]  /*5ec0*/  IMAD.WIDE R14, R29, 0x2, R10 ;  /* 0x000000021d0e7825 */ /* 0x000fe200078e020a */
[----:B------:R-:W-:Y:S02]  /*5ed0*/  PRMT R29, R22, 0x7610, R29 ;  /* 0x00007610161d7816 */ /* 0x000fe4000000001d */
[----:B------:R-:W3:Y:S01]  /*5ee0*/  LDS R24, [R186+0x39c0] ;  /* 0x0039c000ba187984 */ /* 0x000ee20000000800 */
[----:B-----5:R-:W-:Y:S01]  /*5ef0*/  PRMT R13, R27, 0x7610, R13 ;  /* 0x000076101b0d7816 */ /* 0x020fe2000000000d */
[----:B------:R-:W-:-:S02]  /*5f00*/  IMAD.WIDE R16, R31, 0x2, R14 ;  /* 0x000000021f107825 */ /* 0x000fc400078e020e */
[----:B------:R-:W5:Y:S01]  /*5f10*/  LDS R26, [R186+0x3a00] ;  /* 0x003a0000ba1a7984 */ /* 0x000f620000000800 */
[----:B------:R-:W5:Y:S01]  /*5f20*/  LDC R31, c[0x0][0x39c] ;  /* 0x0000e700ff1f7b82 */ /* 0x000f620000000800 */
[----:B------:R-:W-:Y:S02]  /*5f30*/  F2FP.F16.F32.PACK_AB R19, RZ, R19 ;  /* 0x00000013ff13723e */ /* 0x000fe400000000ff */
[----:B------:R4:W-:Y:S04]  /*5f40*/  STG.E.U16 desc[UR10][R4.64], R13 ;  /* 0x0000000d04007986 */ /* 0x0009e8000c10150a */
[----:B------:R-:W5:Y:S01]  /*5f50*/  LDS R21, [R186+0x3a40] ;  /* 0x003a4000ba157984 */ /* 0x000f620000000800 */
[----:B-1----:R-:W-:-:S03]  /*5f60*/  F2FP.F16.F32.PACK_AB R18, RZ, R18 ;  /* 0x00000012ff12723e */ /* 0x002fc600000000ff */
[----:B------:R-:W1:Y:S01]  /*5f70*/  LDS R28, [R186+0x3a80] ;  /* 0x003a8000ba1c7984 */ /* 0x000e620000000800 */
[----:B------:R-:W-:Y:S01]  /*5f80*/  F2FP.F16.F32.PACK_AB R20, RZ, R20 ;  /* 0x00000014ff14723e */ /* 0x000fe200000000ff */
[----:B----4-:R-:W-:Y:S02]  /*5f90*/  IMAD.WIDE R12, R37, 0x2, R16 ;  /* 0x00000002250c7825 */ /* 0x010fe400078e0210 */
[----:B------:R-:W4:Y:S01]  /*5fa0*/  LDS R22, [R186+0x3ac0] ;  /* 0x003ac000ba167984 */ /* 0x000f220000000800 */
[----:B------:R-:W4:Y:S03]  /*5fb0*/  LDC R37, c[0x0][0x39c] ;  /* 0x0000e700ff257b82 */ /* 0x000f260000000800 */
[----:B------:R-:W4:Y:S01]  /*5fc0*/  LDS R25, [R186+0x3b00] ;  /* 0x003b0000ba197984 */ /* 0x000f220000000800 */
[----:B--2---:R-:W-:Y:S01]  /*5fd0*/  IMAD.WIDE R2, R33, 0x2, R12 ;  /* 0x0000000221027825 */ /* 0x004fe200078e020c */
[----:B------:R-:W-:-:S02]  /*5fe0*/  F2FP.F16.F32.PACK_AB R23, RZ, R23 ;  /* 0x00000017ff17723e */ /* 0x000fc400000000ff */
[----:B------:R2:W-:Y:S01]  /*5ff0*/  STG.E.U16 desc[UR10][R6.64], R29 ;  /* 0x0000001d06007986 */ /* 0x0005e2000c10150a */
[----:B------:R-:W4:Y:S01]  /*6000*/  LDC R33, c[0x0][0x39c] ;  /* 0x0000e700ff217b82 */ /* 0x000f220000000800 */
[----:B------:R-:W-:Y:S02]  /*6010*/  IMAD.WIDE R4, R39, 0x2, R2 ;  /* 0x0000000227047825 */ /* 0x000fe400078e0202 */
[----:B------:R-:W4:Y:S04]  /*6020*/  LDS R27, [R186+0x3b40] ;  /* 0x003b4000ba1b7984 */ /* 0x000f280000000800 */
[----:B------:R-:W4:Y:S01]  /*6030*/  LDS R29, [R186+0x3b80] ;  /* 0x003b8000ba1d7984 */ /* 0x000f220000000800 */
[----:B---3--:R-:W-:-:S03]  /*6040*/  F2FP.F16.F32.PACK_AB R24, RZ, R24 ;  /* 0x00000018ff18723e */ /* 0x008fc600000000ff */
[----:B------:R3:W-:Y:S01]  /*6050*/  STG.E.U16 desc[UR10][R8.64], R0 ;  /* 0x0000000008007986 */ /* 0x0007e2000c10150a */
[----:B--2---:R-:W-:Y:S02]  /*6060*/  IMAD.WIDE R6, R35, 0x2, R4 ;  /* 0x0000000223067825 */ /* 0x004fe400078e0204 */
[----:B------:R-:W2:Y:S01]  /*6070*/  LDC R35, c[0x0][0x39c] ;  /* 0x0000e700ff237b82 */ /* 0x000ea20000000800 */
[----:B-----5:R-:W-:Y:S02]  /*6080*/  F2FP.F16.F32.PACK_AB R26, RZ, R26 ;  /* 0x0000001aff1a723e */ /* 0x020fe400000000ff */
[----:B------:R-:W-:Y:S02]  /*6090*/  F2FP.F16.F32.PACK_AB R21, RZ, R21 ;  /* 0x00000015ff15723e */ /* 0x000fe400000000ff */
[----:B---3--:R-:W-:-:S03]  /*60a0*/  PRMT R9, R19, 0x7610, R9 ;  /* 0x0000761013097816 */ /* 0x008fc60000000009 */
[----:B------:R-:W3:Y:S01]  /*60b0*/  LDC R19, c[0x0][0x39c] ;  /* 0x0000e700ff137b82 */ /* 0x000ee20000000800 */
[----:B-1----:R-:W-:Y:S01]  /*60c0*/  F2FP.F16.F32.PACK_AB R28, RZ, R28 ;  /* 0x0000001cff1c723e */ /* 0x002fe200000000ff */
[----:B------:R1:W-:Y:S01]  /*60d0*/  STG.E.U16 desc[UR10][R10.64], R9 ;  /* 0x000000090a007986 */ /* 0x0003e2000c10150a */
[----:B----4-:R-:W-:-:S03]  /*60e0*/  F2FP.F16.F32.PACK_AB R22, RZ, R22 ;  /* 0x00000016ff16723e */ /* 0x010fc600000000ff */
[----:B------:R4:W-:Y:S01]  /*60f0*/  STG.E.U16 desc[UR10][R14.64], R18 ;  /* 0x000000120e007986 */ /* 0x0009e2000c10150a */
[----:B------:R-:W-:-:S03]  /*6100*/  F2FP.F16.F32.PACK_AB R25, RZ, R25 ;  /* 0x00000019ff19723e */ /* 0x000fc600000000ff */
[----:B------:R3:W-:Y:S01]  /*6110*/  STG.E.U16 desc[UR10][R16.64], R20 ;  /* 0x0000001410007986 */ /* 0x0007e2000c10150a */
[----:B-1----:R-:W-:-:S03]  /*6120*/  IMAD.WIDE R8, R31, 0x2, R6 ;  /* 0x000000021f087825 */ /* 0x002fc600078e0206 */
[----:B------:R2:W-:Y:S01]  /*6130*/  STG.E.U16 desc[UR10][R12.64], R23 ;  /* 0x000000170c007986 */ /* 0x0005e2000c10150a */
[----:B------:R-:W1:Y:S01]  /*6140*/  LDC R31, c[0x0][0x39c] ;  /* 0x0000e700ff1f7b82 */ /* 0x000e620000000800 */
[----:B------:R-:W-:Y:S02]  /*6150*/  F2FP.F16.F32.PACK_AB R27, RZ, R27 ;  /* 0x0000001bff1b723e */ /* 0x000fe400000000ff */
[----:B------:R1:W-:Y:S01]  /*6160*/  STG.E.U16 desc[UR10][R2.64], R24 ;  /* 0x0000001802007986 */ /* 0x0003e2000c10150a */
[----:B------:R-:W-:Y:S01]  /*6170*/  IMAD.WIDE R10, R37, 0x2, R8 ;  /* 0x00000002250a7825 */ /* 0x000fe200078e0208 */
[----:B------:R-:W-:Y:S02]  /*6180*/  F2FP.F16.F32.PACK_AB R29, RZ, R29 ;  /* 0x0000001dff1d723e */ /* 0x000fe400000000ff */
[----:B------:R-:W-:Y:S01]  /*6190*/  STG.E.U16 desc[UR10][R4.64], R26 ;  /* 0x0000001a04007986 */ /* 0x000fe2000c10150a */
[----:B----4-:R-:W-:-:S03]  /*61a0*/  IMAD.WIDE R14, R33, 0x2, R10 ;  /* 0x00000002210e7825 */ /* 0x010fc600078e020a */
[----:B------:R-:W-:Y:S04]  /*61b0*/  STG.E.U16 desc[UR10][R6.64], R21 ;  /* 0x0000001506007986 */ /* 0x000fe8000c10150a */
[----:B------:R-:W-:Y:S01]  /*61c0*/  STG.E.U16 desc[UR10][R8.64], R28 ;  /* 0x0000001c08007986 */ /* 0x000fe2000c10150a */
[----:B---3--:R-:W-:-:S03]  /*61d0*/  IMAD.WIDE R16, R19, 0x2, R14 ;  /* 0x0000000213107825 */ /* 0x008fc600078e020e */
[----:B------:R-:W-:Y:S01]  /*61e0*/  STG.E.U16 desc[UR10][R10.64], R22 ;  /* 0x000000160a007986 */ /* 0x000fe2000c10150a */
[----:B--2---:R-:W-:-:S03]  /*61f0*/  IMAD.WIDE R12, R35, 0x2, R16 ;  /* 0x00000002230c7825 */ /* 0x004fc600078e0210 */
[----:B------:R-:W-:Y:S04]  /*6200*/  STG.E.U16 desc[UR10][R14.64], R25 ;  /* 0x000000190e007986 */ /* 0x000fe8000c10150a */
[----:B------:R-:W-:Y:S01]  /*6210*/  STG.E.U16 desc[UR10][R16.64], R27 ;  /* 0x0000001b10007986 */ /* 0x000fe2000c10150a */
[----:B-1----:R-:W-:-:S03]  /*6220*/  IMAD.WIDE R2, R31, 0x2, R12 ;  /* 0x000000021f027825 */ /* 0x002fc600078e020c */
[----:B------:R-:W-:Y:S04]  /*6230*/  STG.E.U16 desc[UR10][R12.64], R29 ;  /* 0x0000001d0c007986 */ /* 0x000fe8000c10150a */
[----:B------:R-:W-:Y:S01]  /*6240*/  STG.E.U16 desc[UR10][R2.64], R30 ;  /* 0x0000001e02007986 */ /* 0x000fe2000c10150a */
[----:B------:R-:W-:Y:S05]  /*6250*/  EXIT ;  /* 0x000000000000794d */ /* 0x000fea0003800000 */
.L_x_4:
[----:B------:R-:W-:-:S00]  /*6260*/  BRA `(.L_x_4) ;  /* 0xfffffffc00fc7947 */ /* 0x000fc0000383ffff */
[----:B------:R-:W-:-:S00]  /*6270*/  NOP ;  /* 0x0000000000007918 */ /* 0x000fc00000000000 */
        /* <DEDUP_REMOVED lines=8> */
.L_x_5:


//--------------------- .nv.shared._Z6matmulILi128ELi128ELi32ELi64ELi64ELi16ELi16ELi16ELi16EEvP6__halfS1_S1_iiiff --------------------------
	.section	.nv.shared._Z6matmulILi128ELi128ELi32ELi64ELi64ELi16ELi16ELi16ELi16EEvP6__halfS1_S1_iiiff,"aw",@nobits
	.sectionflags	@""
	.align	16
	.zero		1024


//--------------------- .nv.shared.reserved.0     --------------------------
	.section	.nv.shared.reserved.0,"aw",@nobits
	.weak		__nv_reservedSMEM_offset_0_alias
	.size		__nv_reservedSMEM_offset_0_alias, 0, 64
	.other		__nv_reservedSMEM_offset_0_alias,@"STO_CUDA_RESERVED_SHARED STV_DEFAULT"
__nv_reservedSMEM_offset_0_alias:
	.zero		0
	.zero		64


//--------------------- .nv.constant0._Z6matmulILi128ELi128ELi32ELi64ELi64ELi16ELi16ELi16ELi16EEvP6__halfS1_S1_iiiff --------------------------
	.section	.nv.constant0._Z6matmulILi128ELi128ELi32ELi64ELi64ELi16ELi16ELi16ELi16EEvP6__halfS1_S1_iiiff,"a",@progbits
	.sectionflags	@""
	.align	4
.nv.constant0._Z6matmulILi128ELi128ELi32ELi64ELi64ELi16ELi16ELi16ELi16EEvP6__halfS1_S1_iiiff:
	.zero		940


//--------------------- SYMBOLS --------------------------

	.type		.nv.reservedSmem.offset0,@object
	.size		.nv.reservedSmem.offset0,0x4
	.type		.nv.reservedSmem.cap,@object
	.size		.nv.reservedSmem.cap,0x4
